//
// Generated by NVIDIA NVVM Compiler
//
// Compiler Build ID: CL-36424714
// Cuda compilation tools, release 13.0, V13.0.88
// Based on NVVM 20.0.0
//

.version 9.0
.target sm_100
.address_size 64

	// .globl	_Z15timed_rw_kernelPfS_mi

.visible .entry _Z15timed_rw_kernelPfS_mi(
	.param .u64 .ptr .align 1 _Z15timed_rw_kernelPfS_mi_param_0,
	.param .u64 .ptr .align 1 _Z15timed_rw_kernelPfS_mi_param_1,
	.param .u64 _Z15timed_rw_kernelPfS_mi_param_2,
	.param .u32 _Z15timed_rw_kernelPfS_mi_param_3
)
{
	.reg .pred 	%p<7>;
	.reg .b32 	%r<12>;
	.reg .b32 	%f<15>;
	.reg .b64 	%rd<22>;

	ld.param.u64 	%rd11, [_Z15timed_rw_kernelPfS_mi_param_0];
	ld.param.u64 	%rd12, [_Z15timed_rw_kernelPfS_mi_param_1];
	ld.param.u64 	%rd13, [_Z15timed_rw_kernelPfS_mi_param_2];
	ld.param.u32 	%r5, [_Z15timed_rw_kernelPfS_mi_param_3];
	mov.u32 	%r6, %ctaid.x;
	mov.u32 	%r7, %ntid.x;
	mov.u32 	%r8, %tid.x;
	mad.lo.s32 	%r1, %r6, %r7, %r8;
	mov.u32 	%r9, %nctaid.x;
	mul.lo.s32 	%r2, %r7, %r9;
	setp.lt.s32 	%p1, %r5, 1;
	mov.f32 	%f13, 0f00000000;
	@%p1 bra 	$L__BB0_6;
	cvt.s64.s32 	%rd1, %r1;
	cvt.s64.s32 	%rd2, %r2;
	cvta.to.global.u64 	%rd3, %rd11;
	mov.f32 	%f13, 0f00000000;
	mov.b32 	%r11, 0;
$L__BB0_2:
	setp.le.u64 	%p2, %rd13, %rd1;
	@%p2 bra 	$L__BB0_5;
	mov.u64 	%rd20, %rd1;
$L__BB0_4:
	shl.b64 	%rd14, %rd20, 2;
	add.s64 	%rd15, %rd3, %rd14;
	ld.global.nc.f32 	%f9, [%rd15];
	add.f32 	%f13, %f13, %f9;
	add.s64 	%rd20, %rd20, %rd2;
	setp.lt.u64 	%p3, %rd20, %rd13;
	@%p3 bra 	$L__BB0_4;
$L__BB0_5:
	add.s32 	%r11, %r11, 1;
	setp.ne.s32 	%p4, %r11, %r5;
	@%p4 bra 	$L__BB0_2;
$L__BB0_6:
	cvt.s64.s32 	%rd21, %r1;
	setp.le.u64 	%p5, %rd13, %rd21;
	@%p5 bra 	$L__BB0_9;
	cvt.s64.s32 	%rd16, %r5;
	mul.lo.s64 	%rd17, %rd13, %rd16;
	cvt.rn.f32.u64 	%f10, %rd17;
	div.rn.f32 	%f6, %f13, %f10;
	cvt.s64.s32 	%rd7, %r2;
	cvta.to.global.u64 	%rd8, %rd12;
$L__BB0_8:
	shl.b64 	%rd18, %rd21, 2;
	add.s64 	%rd19, %rd8, %rd18;
	st.global.f32 	[%rd19], %f6;
	add.s64 	%rd21, %rd21, %rd7;
	setp.lt.u64 	%p6, %rd21, %rd13;
	@%p6 bra 	$L__BB0_8;
$L__BB0_9:
	ret;

}
	// .globl	_Z26timed_rw_kernel_vectorizedP6float4S0_mi
.visible .entry _Z26timed_rw_kernel_vectorizedP6float4S0_mi(
	.param .u64 .ptr .align 1 _Z26timed_rw_kernel_vectorizedP6float4S0_mi_param_0,
	.param .u64 .ptr .align 1 _Z26timed_rw_kernel_vectorizedP6float4S0_mi_param_1,
	.param .u64 _Z26timed_rw_kernel_vectorizedP6float4S0_mi_param_2,
	.param .u32 _Z26timed_rw_kernel_vectorizedP6float4S0_mi_param_3
)
{
	.reg .pred 	%p<7>;
	.reg .b32 	%r<12>;
	.reg .b32 	%f<49>;
	.reg .b64 	%rd<22>;

	ld.param.u64 	%rd12, [_Z26timed_rw_kernel_vectorizedP6float4S0_mi_param_0];
	ld.param.u64 	%rd13, [_Z26timed_rw_kernel_vectorizedP6float4S0_mi_param_1];
	ld.param.u64 	%rd14, [_Z26timed_rw_kernel_vectorizedP6float4S0_mi_param_2];
	ld.param.u32 	%r5, [_Z26timed_rw_kernel_vectorizedP6float4S0_mi_param_3];
	mov.u32 	%r6, %ctaid.x;
	mov.u32 	%r7, %ntid.x;
	mov.u32 	%r8, %tid.x;
	mad.lo.s32 	%r1, %r6, %r7, %r8;
	mov.u32 	%r9, %nctaid.x;
	mul.lo.s32 	%r2, %r7, %r9;
	setp.lt.s32 	%p1, %r5, 1;
	mov.f32 	%f41, 0f00000000;
	mov.f32 	%f42, %f41;
	mov.f32 	%f43, %f41;
	mov.f32 	%f44, %f41;
	@%p1 bra 	$L__BB1_6;
	cvt.s64.s32 	%rd1, %r1;
	cvt.s64.s32 	%rd2, %r2;
	cvta.to.global.u64 	%rd3, %rd12;
	mov.f32 	%f44, 0f00000000;
	mov.b32 	%r11, 0;
	mov.f32 	%f43, %f44;
	mov.f32 	%f42, %f44;
	mov.f32 	%f41, %f44;
$L__BB1_2:
	setp.le.u64 	%p2, %rd14, %rd1;
	@%p2 bra 	$L__BB1_5;
	mov.u64 	%rd20, %rd1;
$L__BB1_4:
	shl.b64 	%rd15, %rd20, 4;
	add.s64 	%rd16, %rd3, %rd15;
	ld.global.nc.v4.f32 	{%f27, %f28, %f29, %f30}, [%rd16];
	add.f32 	%f41, %f41, %f27;
	add.f32 	%f42, %f42, %f28;
	add.f32 	%f43, %f43, %f29;
	add.f32 	%f44, %f44, %f30;
	add.s64 	%rd20, %rd20, %rd2;
	setp.lt.u64 	%p3, %rd20, %rd14;
	@%p3 bra 	$L__BB1_4;
$L__BB1_5:
	add.s32 	%r11, %r11, 1;
	setp.ne.s32 	%p4, %r11, %r5;
	@%p4 bra 	$L__BB1_2;
$L__BB1_6:
	cvt.s64.s32 	%rd6, %r5;
	cvt.s64.s32 	%rd21, %r1;
	setp.le.u64 	%p5, %rd14, %rd21;
	@%p5 bra 	$L__BB1_9;
	mul.lo.s64 	%rd17, %rd14, %rd6;
	cvt.rn.f32.u64 	%f31, %rd17;
	rcp.rn.f32 	%f32, %f31;
	mul.f32 	%f21, %f32, %f41;
	mul.f32 	%f22, %f32, %f42;
	mul.f32 	%f23, %f32, %f43;
	mul.f32 	%f24, %f32, %f44;
	cvt.s64.s32 	%rd8, %r2;
	cvta.to.global.u64 	%rd9, %rd13;
$L__BB1_8:
	shl.b64 	%rd18, %rd21, 4;
	add.s64 	%rd19, %rd9, %rd18;
	st.global.v4.f32 	[%rd19], {%f21, %f22, %f23, %f24};
	add.s64 	%rd21, %rd21, %rd8;
	setp.lt.u64 	%p6, %rd21, %rd14;
	@%p6 bra 	$L__BB1_8;
$L__BB1_9:
	ret;

}
	// .globl	_Z20membound_copy_kernelP6float4S0_mi
.visible .entry _Z20membound_copy_kernelP6float4S0_mi(
	.param .u64 .ptr .align 1 _Z20membound_copy_kernelP6float4S0_mi_param_0,
	.param .u64 .ptr .align 1 _Z20membound_copy_kernelP6float4S0_mi_param_1,
	.param .u64 _Z20membound_copy_kernelP6float4S0_mi_param_2,
	.param .u32 _Z20membound_copy_kernelP6float4S0_mi_param_3
)
{
	.reg .pred 	%p<5>;
	.reg .b32 	%r<12>;
	.reg .b32 	%f<5>;
	.reg .b64 	%rd<14>;

	ld.param.u64 	%rd7, [_Z20membound_copy_kernelP6float4S0_mi_param_0];
	ld.param.u64 	%rd8, [_Z20membound_copy_kernelP6float4S0_mi_param_1];
	ld.param.u64 	%rd9, [_Z20membound_copy_kernelP6float4S0_mi_param_2];
	ld.param.u32 	%r3, [_Z20membound_copy_kernelP6float4S0_mi_param_3];
	setp.lt.s32 	%p1, %r3, 1;
	@%p1 bra 	$L__BB2_6;
	mov.u32 	%r5, %ntid.x;
	mov.u32 	%r6, %tid.x;
	mov.u32 	%r7, %ctaid.x;
	mad.lo.s32 	%r8, %r7, %r5, %r6;
	cvt.s64.s32 	%rd1, %r8;
	mov.u32 	%r9, %nctaid.x;
	mul.lo.s32 	%r10, %r5, %r9;
	cvt.s64.s32 	%rd2, %r10;
	cvta.to.global.u64 	%rd3, %rd7;
	cvta.to.global.u64 	%rd4, %rd8;
	mov.b32 	%r11, 0;
$L__BB2_2:
	setp.le.u64 	%p2, %rd9, %rd1;
	@%p2 bra 	$L__BB2_5;
	mov.u64 	%rd13, %rd1;
$L__BB2_4:
	shl.b64 	%rd10, %rd13, 4;
	add.s64 	%rd11, %rd4, %rd10;
	add.s64 	%rd12, %rd3, %rd10;
	ld.global.nc.v4.f32 	{%f1, %f2, %f3, %f4}, [%rd12];
	st.global.v4.f32 	[%rd11], {%f1, %f2, %f3, %f4};
	add.s64 	%rd13, %rd13, %rd2;
	setp.lt.u64 	%p3, %rd13, %rd9;
	@%p3 bra 	$L__BB2_4;
$L__BB2_5:
	add.s32 	%r11, %r11, 1;
	setp.ne.s32 	%p4, %r11, %r3;
	@%p4 bra 	$L__BB2_2;
$L__BB2_6:
	ret;

}


// ===== COMPILED SASS (sm_100) =====

	.target	sm_100

	.elftype	@"ET_EXEC"


//--------------------- .note.nv.tkinfo           --------------------------
	.section	.note.nv.tkinfo,"",@"SHT_NOTE"
	.sectionflags	@"SHF_NOTE_NV_TKINFO"
	.tkinfo
        /*0018*/ 	.word	0x00000002
        /*0030*/ 	.string	""
        /*0030*/ 	.string	"ptxas"
        /*0030*/ 	.string	"Cuda compilation tools, release 13.0, V13.0.88"
        /*0030*/ 	.string	"Build cuda_13.0.r13.0/compiler.36424714_0"
        /*0030*/ 	.string	"-arch sm_100 -m 64 "



//--------------------- .note.nv.cuinfo           --------------------------
	.section	.note.nv.cuinfo,"",@"SHT_NOTE"
	.sectionflags	@"SHF_NOTE_NV_CUINFO"
        /*0018*/ 	.short	0x0002
        /*001a*/ 	.short	0x0064
        /*001c*/ 	.short	0x0082
	.zero		2


//--------------------- .nv.info                  --------------------------
	.section	.nv.info,"",@"SHT_CUDA_INFO"
	.align	4


	//----- nvinfo : EIATTR_REGCOUNT
	.align		4
        /*0000*/ 	.byte	0x04, 0x2f
        /*0002*/ 	.short	(.L_1 - .L_0)
	.align		4
.L_0:
        /*0004*/ 	.word	index@(_Z15timed_rw_kernelPfS_mi)
        /*0008*/ 	.word	0x00000012


	//----- nvinfo : EIATTR_FRAME_SIZE
	.align		4
.L_1:
        /*000c*/ 	.byte	0x04, 0x11
        /*000e*/ 	.short	(.L_3 - .L_2)
	.align		4
.L_2:
        /*0010*/ 	.word	index@($__internal_1_$__cuda_sm3x_div_rn_noftz_f32_slowpath)
        /*0014*/ 	.word	0x00000000


	//----- nvinfo : EIATTR_FRAME_SIZE
	.align		4
.L_3:
        /*0018*/ 	.byte	0x04, 0x11
        /*001a*/ 	.short	(.L_5 - .L_4)
	.align		4
.L_4:
        /*001c*/ 	.word	index@(_Z15timed_rw_kernelPfS_mi)
        /*0020*/ 	.word	0x00000000


	//----- nvinfo : EIATTR_REGCOUNT
	.align		4
.L_5:
        /*0024*/ 	.byte	0x04, 0x2f
        /*0026*/ 	.short	(.L_7 - .L_6)
	.align		4
.L_6:
        /*0028*/ 	.word	index@(_Z26timed_rw_kernel_vectorizedP6float4S0_mi)
        /*002c*/ 	.word	0x00000014


	//----- nvinfo : EIATTR_FRAME_SIZE
	.align		4
.L_7:
        /*0030*/ 	.byte	0x04, 0x11
        /*0032*/ 	.short	(.L_9 - .L_8)
	.align		4
.L_8:
        /*0034*/ 	.word	index@($__internal_0_$__cuda_sm20_rcp_rn_f32_slowpath)
        /*0038*/ 	.word	0x00000000


	//----- nvinfo : EIATTR_FRAME_SIZE
	.align		4
.L_9:
        /*003c*/ 	.byte	0x04, 0x11
        /*003e*/ 	.short	(.L_11 - .L_10)
	.align		4
.L_10:
        /*0040*/ 	.word	index@(_Z26timed_rw_kernel_vectorizedP6float4S0_mi)
        /*0044*/ 	.word	0x00000000


	//----- nvinfo : EIATTR_REGCOUNT
	.align		4
.L_11:
        /*0048*/ 	.byte	0x04, 0x2f
        /*004a*/ 	.short	(.L_13 - .L_12)
	.align		4
.L_12:
        /*004c*/ 	.word	index@(_Z20membound_copy_kernelP6float4S0_mi)
        /*0050*/ 	.word	0x0000000e


	//----- nvinfo : EIATTR_FRAME_SIZE
	.align		4
.L_13:
        /*0054*/ 	.byte	0x04, 0x11
        /*0056*/ 	.short	(.L_15 - .L_14)
	.align		4
.L_14:
        /*0058*/ 	.word	index@(_Z20membound_copy_kernelP6float4S0_mi)
        /*005c*/ 	.word	0x00000000


	//----- nvinfo : EIATTR_MIN_STACK_SIZE
	.align		4
.L_15:
        /*0060*/ 	.byte	0x04, 0x12
        /*0062*/ 	.short	(.L_17 - .L_16)
	.align		4
.L_16:
        /*0064*/ 	.word	index@(_Z20membound_copy_kernelP6float4S0_mi)
        /*0068*/ 	.word	0x00000000


	//----- nvinfo : EIATTR_MIN_STACK_SIZE
	.align		4
.L_17:
        /*006c*/ 	.byte	0x04, 0x12
        /*006e*/ 	.short	(.L_19 - .L_18)
	.align		4
.L_18:
        /*0070*/ 	.word	index@(_Z26timed_rw_kernel_vectorizedP6float4S0_mi)
        /*0074*/ 	.word	0x00000000


	//----- nvinfo : EIATTR_MIN_STACK_SIZE
	.align		4
.L_19:
        /*0078*/ 	.byte	0x04, 0x12
        /*007a*/ 	.short	(.L_21 - .L_20)
	.align		4
.L_20:
        /*007c*/ 	.word	index@(_Z15timed_rw_kernelPfS_mi)
        /*0080*/ 	.word	0x00000000
.L_21:


//--------------------- .nv.compat                --------------------------
	.section	.nv.compat,"",@"SHT_CUDA_COMPAT_INFO"
	.align	4
        /*0000*/ 	.byte	0x02, 0x09, 0x00, 0x00, 0x02, 0x02, 0x01, 0x00, 0x02, 0x05, 0x05, 0x00, 0x03, 0x07, 0x01, 0x01
        /*0010*/ 	.byte	0x02, 0x03, 0x00, 0x00, 0x02, 0x06, 0x01, 0x00, 0x04, 0x0b, 0x08, 0x00, 0x01, 0x00, 0x00, 0x00
        /*0020*/ 	.byte	0x00, 0x00, 0x00, 0x00


//--------------------- .nv.info._Z20membound_copy_kernelP6float4S0_mi --------------------------
	.section	.nv.info._Z20membound_copy_kernelP6float4S0_mi,"",@"SHT_CUDA_INFO"
	.sectionflags	@""
	.align	4


	//----- nvinfo : EIATTR_CUDA_API_VERSION
	.align		4
        /*0000*/ 	.byte	0x04, 0x37
        /*0002*/ 	.short	(.L_23 - .L_22)
.L_22:
        /*0004*/ 	.word	0x00000082


	//----- nvinfo : EIATTR_KPARAM_INFO
	.align		4
.L_23:
        /*0008*/ 	.byte	0x04, 0x17
        /*000a*/ 	.short	(.L_25 - .L_24)
.L_24:
        /*000c*/ 	.word	0x00000000
        /*0010*/ 	.short	0x0003
        /*0012*/ 	.short	0x0018
        /*0014*/ 	.byte	0x00, 0xf0, 0x11, 0x00


	//----- nvinfo : EIATTR_KPARAM_INFO
	.align		4
.L_25:
        /*0018*/ 	.byte	0x04, 0x17
        /*001a*/ 	.short	(.L_27 - .L_26)
.L_26:
        /*001c*/ 	.word	0x00000000
        /*0020*/ 	.short	0x0002
        /*0022*/ 	.short	0x0010
        /*0024*/ 	.byte	0x00, 0xf0, 0x21, 0x00


	//----- nvinfo : EIATTR_KPARAM_INFO
	.align		4
.L_27:
        /*0028*/ 	.byte	0x04, 0x17
        /*002a*/ 	.short	(.L_29 - .L_28)
.L_28:
        /*002c*/ 	.word	0x00000000
        /*0030*/ 	.short	0x0001
        /*0032*/ 	.short	0x0008
        /*0034*/ 	.byte	0x00, 0xf5, 0x21, 0x00


	//----- nvinfo : EIATTR_KPARAM_INFO
	.align		4
.L_29:
        /*0038*/ 	.byte	0x04, 0x17
        /*003a*/ 	.short	(.L_31 - .L_30)
.L_30:
        /*003c*/ 	.word	0x00000000
        /*0040*/ 	.short	0x0000
        /*0042*/ 	.short	0x0000
        /*0044*/ 	.byte	0x00, 0xf5, 0x21, 0x00


	//----- nvinfo : EIATTR_SPARSE_MMA_MASK
	.align		4
.L_31:
        /*0048*/ 	.byte	0x03, 0x50
        /*004a*/ 	.short	0x0000


	//----- nvinfo : EIATTR_MAXREG_COUNT
	.align		4
        /*004c*/ 	.byte	0x03, 0x1b
        /*004e*/ 	.short	0x00ff


	//----- nvinfo : EIATTR_MERCURY_ISA_VERSION
	.align		4
        /*0050*/ 	.byte	0x03, 0x5f
        /*0052*/ 	.short	0x0101


	//----- nvinfo : EIATTR_VRC_CTA_INIT_COUNT
	.align		4
        /*0054*/ 	.byte	0x02, 0x4a
	.zero		1
	.zero		1


	//----- nvinfo : EIATTR_EXIT_INSTR_OFFSETS
	.align		4
        /*0058*/ 	.byte	0x04, 0x1c
        /*005a*/ 	.short	(.L_33 - .L_32)


	//   ....[0]....
.L_32:
        /*005c*/ 	.word	0x00000030


	//   ....[1]....
        /*0060*/ 	.word	0x00000270


	//----- nvinfo : EIATTR_CRS_STACK_SIZE
	.align		4
.L_33:
        /*0064*/ 	.byte	0x04, 0x1e
        /*0066*/ 	.short	(.L_35 - .L_34)
.L_34:
        /*0068*/ 	.word	0x00000000


	//----- nvinfo : EIATTR_CBANK_PARAM_SIZE
	.align		4
.L_35:
        /*006c*/ 	.byte	0x03, 0x19
        /*006e*/ 	.short	0x001c


	//----- nvinfo : EIATTR_PARAM_CBANK
	.align		4
        /*0070*/ 	.byte	0x04, 0x0a
        /*0072*/ 	.short	(.L_37 - .L_36)
	.align		4
.L_36:
        /*0074*/ 	.word	index@(.nv.constant0._Z20membound_copy_kernelP6float4S0_mi)
        /*0078*/ 	.short	0x0380
        /*007a*/ 	.short	0x001c


	//----- nvinfo : EIATTR_SW_WAR
	.align		4
.L_37:
        /*007c*/ 	.byte	0x04, 0x36
        /*007e*/ 	.short	(.L_39 - .L_38)
.L_38:
        /*0080*/ 	.word	0x00000008
.L_39:


//--------------------- .nv.info._Z26timed_rw_kernel_vectorizedP6float4S0_mi --------------------------
	.section	.nv.info._Z26timed_rw_kernel_vectorizedP6float4S0_mi,"",@"SHT_CUDA_INFO"
	.sectionflags	@""
	.align	4


	//----- nvinfo : EIATTR_CUDA_API_VERSION
	.align		4
        /*0000*/ 	.byte	0x04, 0x37
        /*0002*/ 	.short	(.L_41 - .L_40)
.L_40:
        /*0004*/ 	.word	0x00000082


	//----- nvinfo : EIATTR_KPARAM_INFO
	.align		4
.L_41:
        /*0008*/ 	.byte	0x04, 0x17
        /*000a*/ 	.short	(.L_43 - .L_42)
.L_42:
        /*000c*/ 	.word	0x00000000
        /*0010*/ 	.short	0x0003
        /*0012*/ 	.short	0x0018
        /*0014*/ 	.byte	0x00, 0xf0, 0x11, 0x00


	//----- nvinfo : EIATTR_KPARAM_INFO
	.align		4
.L_43:
        /*0018*/ 	.byte	0x04, 0x17
        /*001a*/ 	.short	(.L_45 - .L_44)
.L_44:
        /*001c*/ 	.word	0x00000000
        /*0020*/ 	.short	0x0002
        /*0022*/ 	.short	0x0010
        /*0024*/ 	.byte	0x00, 0xf0, 0x21, 0x00


	//----- nvinfo : EIATTR_KPARAM_INFO
	.align		4
.L_45:
        /*0028*/ 	.byte	0x04, 0x17
        /*002a*/ 	.short	(.L_47 - .L_46)
.L_46:
        /*002c*/ 	.word	0x00000000
        /*0030*/ 	.short	0x0001
        /*0032*/ 	.short	0x0008
        /*0034*/ 	.byte	0x00, 0xf5, 0x21, 0x00


	//----- nvinfo : EIATTR_KPARAM_INFO
	.align		4
.L_47:
        /*0038*/ 	.byte	0x04, 0x17
        /*003a*/ 	.short	(.L_49 - .L_48)
.L_48:
        /*003c*/ 	.word	0x00000000
        /*0040*/ 	.short	0x0000
        /*0042*/ 	.short	0x0000
        /*0044*/ 	.byte	0x00, 0xf5, 0x21, 0x00


	//----- nvinfo : EIATTR_SPARSE_MMA_MASK
	.align		4
.L_49:
        /*0048*/ 	.byte	0x03, 0x50
        /*004a*/ 	.short	0x0000


	//----- nvinfo : EIATTR_MAXREG_COUNT
	.align		4
        /*004c*/ 	.byte	0x03, 0x1b
        /*004e*/ 	.short	0x00ff


	//----- nvinfo : EIATTR_MERCURY_ISA_VERSION
	.align		4
        /*0050*/ 	.byte	0x03, 0x5f
        /*0052*/ 	.short	0x0101


	//----- nvinfo : EIATTR_VRC_CTA_INIT_COUNT
	.align		4
        /*0054*/ 	.byte	0x02, 0x4a
	.zero		1
	.zero		1


	//----- nvinfo : EIATTR_EXIT_INSTR_OFFSETS
	.align		4
        /*0058*/ 	.byte	0x04, 0x1c
        /*005a*/ 	.short	(.L_51 - .L_50)


	//   ....[0]....
.L_50:
        /*005c*/ 	.word	0x00000300


	//   ....[1]....
        /*0060*/ 	.word	0x00000500


	//----- nvinfo : EIATTR_CRS_STACK_SIZE
	.align		4
.L_51:
        /*0064*/ 	.byte	0x04, 0x1e
        /*0066*/ 	.short	(.L_53 - .L_52)
.L_52:
        /*0068*/ 	.word	0x00000000


	//----- nvinfo : EIATTR_CBANK_PARAM_SIZE
	.align		4
.L_53:
        /*006c*/ 	.byte	0x03, 0x19
        /*006e*/ 	.short	0x001c


	//----- nvinfo : EIATTR_PARAM_CBANK
	.align		4
        /*0070*/ 	.byte	0x04, 0x0a
        /*0072*/ 	.short	(.L_55 - .L_54)
	.align		4
.L_54:
        /*0074*/ 	.word	index@(.nv.constant0._Z26timed_rw_kernel_vectorizedP6float4S0_mi)
        /*0078*/ 	.short	0x0380
        /*007a*/ 	.short	0x001c


	//----- nvinfo : EIATTR_SW_WAR
	.align		4
.L_55:
        /*007c*/ 	.byte	0x04, 0x36
        /*007e*/ 	.short	(.L_57 - .L_56)
.L_56:
        /*0080*/ 	.word	0x00000008
.L_57:


//--------------------- .nv.info._Z15timed_rw_kernelPfS_mi --------------------------
	.section	.nv.info._Z15timed_rw_kernelPfS_mi,"",@"SHT_CUDA_INFO"
	.sectionflags	@""
	.align	4


	//----- nvinfo : EIATTR_CUDA_API_VERSION
	.align		4
        /*0000*/ 	.byte	0x04, 0x37
        /*0002*/ 	.short	(.L_59 - .L_58)
.L_58:
        /*0004*/ 	.word	0x00000082


	//----- nvinfo : EIATTR_KPARAM_INFO
	.align		4
.L_59:
        /*0008*/ 	.byte	0x04, 0x17
        /*000a*/ 	.short	(.L_61 - .L_60)
.L_60:
        /*000c*/ 	.word	0x00000000
        /*0010*/ 	.short	0x0003
        /*0012*/ 	.short	0x0018
        /*0014*/ 	.byte	0x00, 0xf0, 0x11, 0x00


	//----- nvinfo : EIATTR_KPARAM_INFO
	.align		4
.L_61:
        /*0018*/ 	.byte	0x04, 0x17
        /*001a*/ 	.short	(.L_63 - .L_62)
.L_62:
        /*001c*/ 	.word	0x00000000
        /*0020*/ 	.short	0x0002
        /*0022*/ 	.short	0x0010
        /*0024*/ 	.byte	0x00, 0xf0, 0x21, 0x00


	//----- nvinfo : EIATTR_KPARAM_INFO
	.align		4
.L_63:
        /*0028*/ 	.byte	0x04, 0x17
        /*002a*/ 	.short	(.L_65 - .L_64)
.L_64:
        /*002c*/ 	.word	0x00000000
        /*0030*/ 	.short	0x0001
        /*0032*/ 	.short	0x0008
        /*0034*/ 	.byte	0x00, 0xf5, 0x21, 0x00


	//----- nvinfo : EIATTR_KPARAM_INFO
	.align		4
.L_65:
        /*0038*/ 	.byte	0x04, 0x17
        /*003a*/ 	.short	(.L_67 - .L_66)
.L_66:
        /*003c*/ 	.word	0x00000000
        /*0040*/ 	.short	0x0000
        /*0042*/ 	.short	0x0000
        /*0044*/ 	.byte	0x00, 0xf5, 0x21, 0x00


	//----- nvinfo : EIATTR_SPARSE_MMA_MASK
	.align		4
.L_67:
        /*0048*/ 	.byte	0x03, 0x50
        /*004a*/ 	.short	0x0000


	//----- nvinfo : EIATTR_MAXREG_COUNT
	.align		4
        /*004c*/ 	.byte	0x03, 0x1b
        /*004e*/ 	.short	0x00ff


	//----- nvinfo : EIATTR_MERCURY_ISA_VERSION
	.align		4
        /*0050*/ 	.byte	0x03, 0x5f
        /*0052*/ 	.short	0x0101


	//----- nvinfo : EIATTR_VRC_CTA_INIT_COUNT
	.align		4
        /*0054*/ 	.byte	0x02, 0x4a
	.zero		1
	.zero		1


	//----- nvinfo : EIATTR_EXIT_INSTR_OFFSETS
	.align		4
        /*0058*/ 	.byte	0x04, 0x1c
        /*005a*/ 	.short	(.L_69 - .L_68)


	//   ....[0]....
.L_68:
        /*005c*/ 	.word	0x00000290


	//   ....[1]....
        /*0060*/ 	.word	0x000004a0


	//----- nvinfo : EIATTR_CRS_STACK_SIZE
	.align		4
.L_69:
        /*0064*/ 	.byte	0x04, 0x1e
        /*0066*/ 	.short	(.L_71 - .L_70)
.L_70:
        /*0068*/ 	.word	0x00000000


	//----- nvinfo : EIATTR_CBANK_PARAM_SIZE
	.align		4
.L_71:
        /*006c*/ 	.byte	0x03, 0x19
        /*006e*/ 	.short	0x001c


	//----- nvinfo : EIATTR_PARAM_CBANK
	.align		4
        /*0070*/ 	.byte	0x04, 0x0a
        /*0072*/ 	.short	(.L_73 - .L_72)
	.align		4
.L_72:
        /*0074*/ 	.word	index@(.nv.constant0._Z15timed_rw_kernelPfS_mi)
        /*0078*/ 	.short	0x0380
        /*007a*/ 	.short	0x001c


	//----- nvinfo : EIATTR_SW_WAR
	.align		4
.L_73:
        /*007c*/ 	.byte	0x04, 0x36
        /*007e*/ 	.short	(.L_75 - .L_74)
.L_74:
        /*0080*/ 	.word	0x00000008
.L_75:


//--------------------- .nv.callgraph             --------------------------
	.section	.nv.callgraph,"",@"SHT_CUDA_CALLGRAPH"
	.align	4
	.sectionentsize	8
	.align		4
        /*0000*/ 	.word	0x00000000
	.align		4
        /*0004*/ 	.word	0xffffffff
	.align		4
        /*0008*/ 	.word	0x00000000
	.align		4
        /*000c*/ 	.word	0xfffffffe
	.align		4
        /*0010*/ 	.word	0x00000000
	.align		4
        /*0014*/ 	.word	0xfffffffd
	.align		4
        /*0018*/ 	.word	0x00000000
	.align		4
        /*001c*/ 	.word	0xfffffffc


//--------------------- .text._Z20membound_copy_kernelP6float4S0_mi --------------------------
	.section	.text._Z20membound_copy_kernelP6float4S0_mi,"ax",@progbits
	.align	128
        .global         _Z20membound_copy_kernelP6float4S0_mi
        .type           _Z20membound_copy_kernelP6float4S0_mi,@function
        .size           _Z20membound_copy_kernelP6float4S0_mi,(.L_x_39 - _Z20membound_copy_kernelP6float4S0_mi)
        .other          _Z20membound_copy_kernelP6float4S0_mi,@"STO_CUDA_ENTRY STV_DEFAULT"
_Z20membound_copy_kernelP6float4S0_mi:
.text._Z20membound_copy_kernelP6float4S0_mi:
[----:B------:R-:W-:Y:S08]  /*0000*/  LDC R1, c[0x0][0x37c] ;  /* 0x0000df00ff017b82 */ /* 0x000ff00000000800 */
[----:B------:R-:W0:Y:S02]  /*0010*/  LDC R0, c[0x0][0x398] ;  /* 0x0000e600ff007b82 */ /* 0x000e240000000800 */
[----:B0-----:R-:W-:-:S13]  /*0020*/  ISETP.GE.AND P0, PT, R0, 0x1, PT ;  /* 0x000000010000780c */ /* 0x001fda0003f06270 */
[----:B------:R-:W-:Y:S05]  /*0030*/  @!P0 EXIT ;  /* 0x000000000000894d */ /* 0x000fea0003800000 */
[----:B------:R-:W0:Y:S01]  /*0040*/  S2R R0, SR_TID.X ;  /* 0x0000000000007919 */ /* 0x000e220000002100 */
[----:B------:R-:W1:Y:S01]  /*0050*/  LDCU UR4, c[0x0][0x360] ;  /* 0x00006c00ff0477ac */ /* 0x000e620008000800 */
[----:B------:R-:W1:Y:S01]  /*0060*/  LDC R8, c[0x0][0x370] ;  /* 0x0000dc00ff087b82 */ /* 0x000e620000000800 */
[----:B------:R-:W0:Y:S01]  /*0070*/  S2R R3, SR_CTAID.X ;  /* 0x0000000000037919 */ /* 0x000e220000002500 */
[----:B------:R-:W2:Y:S01]  /*0080*/  LDCU.64 UR6, c[0x0][0x358] ;  /* 0x00006b00ff0677ac */ /* 0x000ea20008000a00 */
[----:B-1----:R-:W-:Y:S02]  /*0090*/  IMAD R8, R8, UR4, RZ ;  /* 0x0000000408087c24 */ /* 0x002fe4000f8e02ff */
[----:B0-----:R-:W-:Y:S01]  /*00a0*/  IMAD R0, R3, UR4, R0 ;  /* 0x0000000403007c24 */ /* 0x001fe2000f8e0200 */
[----:B------:R-:W-:-:S04]  /*00b0*/  UMOV UR4, URZ ;  /* 0x000000ff00047c82 */ /* 0x000fc80008000000 */
[----:B--2---:R-:W-:-:S07]  /*00c0*/  SHF.R.S32.HI R9, RZ, 0x1f, R0 ;  /* 0x0000001fff097819 */ /* 0x004fce0000011400 */
.L_x_3:
[----:B0-----:R-:W0:Y:S01]  /*00d0*/  LDCU.64 UR8, c[0x0][0x390] ;  /* 0x00007200ff0877ac */ /* 0x001e220008000a00 */
[----:B------:R-:W-:Y:S01]  /*00e0*/  BSSY.RECONVERGENT B0, `(.L_x_0) ;  /* 0x0000017000007945 */ /* 0x000fe20003800200 */
[----:B------:R-:W1:Y:S01]  /*00f0*/  LDCU UR5, c[0x0][0x398] ;  /* 0x00007300ff0577ac */ /* 0x000e620008000800 */
[----:B------:R-:W-:Y:S01]  /*0100*/  UIADD3 UR4, UPT, UPT, UR4, 0x1, URZ ;  /* 0x0000000104047890 */ /* 0x000fe2000fffe0ff */
[----:B------:R-:W2:Y:S01]  /*0110*/  LDCU.128 UR12, c[0x0][0x380] ;  /* 0x00007000ff0c77ac */ /* 0x000ea20008000c00 */
[----:B0-----:R-:W-:-:S04]  /*0120*/  ISETP.GE.U32.AND P0, PT, R0, UR8, PT ;  /* 0x0000000800007c0c */ /* 0x001fc8000bf06070 */
[----:B------:R-:W-:Y:S01]  /*0130*/  ISETP.GE.U32.AND.EX P0, PT, R9, UR9, PT, P0 ;  /* 0x0000000909007c0c */ /* 0x000fe2000bf06100 */
[----:B-1----:R-:W-:-:S12]  /*0140*/  UISETP.NE.AND UP0, UPT, UR4, UR5, UPT ;  /* 0x000000050400728c */ /* 0x002fd8000bf05270 */
[----:B--2---:R-:W-:Y:S05]  /*0150*/  @P0 BRA `(.L_x_1) ;  /* 0x00000000003c0947 */ /* 0x004fea0003800000 */
[----:B------:R-:W-:Y:S02]  /*0160*/  IMAD.MOV.U32 R11, RZ, RZ, R0 ;  /* 0x000000ffff0b7224 */ /* 0x000fe400078e0000 */
[----:B------:R-:W-:-:S07]  /*0170*/  IMAD.MOV.U32 R10, RZ, RZ, R9 ;  /* 0x000000ffff0a7224 */ /* 0x000fce00078e0009 */
.L_x_2:
[C---:B0-----:R-:W-:Y:S01]  /*0180*/  IMAD.SHL.U32 R2, R11.reuse, 0x10, RZ ;  /* 0x000000100b027824 */ /* 0x041fe200078e00ff */
[----:B------:R-:W-:-:S04]  /*0190*/  SHF.L.U64.HI R3, R11, 0x4, R10 ;  /* 0x000000040b037819 */ /* 0x000fc8000001020a */
[----:B------:R-:W-:-:S04]  /*01a0*/  IADD3 R4, P0, PT, R2, UR12, RZ ;  /* 0x0000000c02047c10 */ /* 0x000fc8000ff1e0ff */
[----:B------:R-:W-:-:S06]  /*01b0*/  IADD3.X R5, PT, PT, R3, UR13, RZ, P0, !PT ;  /* 0x0000000d03057c10 */ /* 0x000fcc00087fe4ff */
[----:B------:R-:W2:Y:S01]  /*01c0*/  LDG.E.128.CONSTANT R4, desc[UR6][R4.64] ;  /* 0x0000000604047981 */ /* 0x000ea2000c1e9d00 */
[----:B------:R-:W-:-:S04]  /*01d0*/  IADD3 R2, P0, PT, R2, UR14, RZ ;  /* 0x0000000e02027c10 */ /* 0x000fc8000ff1e0ff */
[----:B------:R-:W-:Y:S02]  /*01e0*/  IADD3.X R3, PT, PT, R3, UR15, RZ, P0, !PT ;  /* 0x0000000f03037c10 */ /* 0x000fe400087fe4ff */
[----:B------:R-:W-:-:S04]  /*01f0*/  IADD3 R11, P0, PT, R8, R11, RZ ;  /* 0x0000000b080b7210 */ /* 0x000fc80007f1e0ff */
[----:B------:R-:W-:Y:S02]  /*0200*/  LEA.HI.X.SX32 R10, R8, R10, 0x1, P0 ;  /* 0x0000000a080a7211 */ /* 0x000fe400000f0eff */
[----:B------:R-:W-:-:S04]  /*0210*/  ISETP.GE.U32.AND P0, PT, R11, UR8, PT ;  /* 0x000000080b007c0c */ /* 0x000fc8000bf06070 */
[----:B------:R-:W-:Y:S01]  /*0220*/  ISETP.GE.U32.AND.EX P0, PT, R10, UR9, PT, P0 ;  /* 0x000000090a007c0c */ /* 0x000fe2000bf06100 */
[----:B--2---:R0:W-:-:S12]  /*0230*/  STG.E.128 desc[UR6][R2.64], R4 ;  /* 0x0000000402007986 */ /* 0x0041d8000c101d06 */
[----:B------:R-:W-:Y:S05]  /*0240*/  @!P0 BRA `(.L_x_2) ;  /* 0xfffffffc00cc8947 */ /* 0x000fea000383ffff */
.L_x_1:
[----:B------:R-:W-:Y:S05]  /*0250*/  BSYNC.RECONVERGENT B0 ;  /* 0x0000000000007941 */ /* 0x000fea0003800200 */
.L_x_0:
[----:B------:R-:W-:Y:S05]  /*0260*/  BRA.U UP0, `(.L_x_3) ;  /* 0xfffffffd00987547 */ /* 0x000fea000b83ffff */
[----:B------:R-:W-:Y:S05]  /*0270*/  EXIT ;  /* 0x000000000000794d */ /* 0x000fea0003800000 */
.L_x_4:
[----:B------:R-:W-:-:S00]  /*0280*/  BRA `(.L_x_4) ;  /* 0xfffffffc00fc7947 */ /* 0x000fc0000383ffff */
[----:B------:R-:W-:-:S00]  /*0290*/  NOP ;  /* 0x0000000000007918 */ /* 0x000fc00000000000 */
        /* <DEDUP_REMOVED lines=14> */
.L_x_39:


//--------------------- .text._Z26timed_rw_kernel_vectorizedP6float4S0_mi --------------------------
	.section	.text._Z26timed_rw_kernel_vectorizedP6float4S0_mi,"ax",@progbits
	.align	128
        .global         _Z26timed_rw_kernel_vectorizedP6float4S0_mi
        .type           _Z26timed_rw_kernel_vectorizedP6float4S0_mi,@function
        .size           _Z26timed_rw_kernel_vectorizedP6float4S0_mi,(.L_x_37 - _Z26timed_rw_kernel_vectorizedP6float4S0_mi)
        .other          _Z26timed_rw_kernel_vectorizedP6float4S0_mi,@"STO_CUDA_ENTRY STV_DEFAULT"
_Z26timed_rw_kernel_vectorizedP6float4S0_mi:
.text._Z26timed_rw_kernel_vectorizedP6float4S0_mi:
[----:B------:R-:W-:Y:S01]  /*0000*/  LDC R1, c[0x0][0x37c] ;  /* 0x0000df00ff017b82 */ /* 0x000fe20000000800 */
[----:B------:R-:W0:Y:S01]  /*0010*/  S2R R11, SR_TID.X ;  /* 0x00000000000b7919 */ /* 0x000e220000002100 */
[----:B------:R-:W1:Y:S06]  /*0020*/  LDCU UR7, c[0x0][0x398] ;  /* 0x00007300ff0777ac */ /* 0x000e6c0008000800 */
[----:B------:R-:W0:Y:S01]  /*0030*/  S2UR UR4, SR_CTAID.X ;  /* 0x00000000000479c3 */ /* 0x000e220000002500 */
[----:B------:R-:W-:Y:S01]  /*0040*/  CS2R R8, SRZ ;  /* 0x0000000000087805 */ /* 0x000fe2000001ff00 */
[----:B------:R-:W-:Y:S01]  /*0050*/  IMAD.MOV.U32 R10, RZ, RZ, RZ ;  /* 0x000000ffff0a7224 */ /* 0x000fe200078e00ff */
[----:B------:R-:W2:Y:S01]  /*0060*/  LDCU.64 UR10, c[0x0][0x358] ;  /* 0x00006b00ff0a77ac */ /* 0x000ea20008000a00 */
[----:B------:R-:W-:-:S04]  /*0070*/  IMAD.MOV.U32 R3, RZ, RZ, RZ ;  /* 0x000000ffff037224 */ /* 0x000fc800078e00ff */
[----:B------:R-:W0:Y:S01]  /*0080*/  LDC R2, c[0x0][0x360] ;  /* 0x0000d800ff027b82 */ /* 0x000e220000000800 */
[----:B------:R-:W3:Y:S01]  /*0090*/  LDCU UR5, c[0x0][0x370] ;  /* 0x00006e00ff0577ac */ /* 0x000ee20008000800 */
[----:B-1----:R-:W-:Y:S01]  /*00a0*/  UISETP.GE.AND UP0, UPT, UR7, 0x1, UPT ;  /* 0x000000010700788c */ /* 0x002fe2000bf06270 */
[C---:B0-----:R-:W-:Y:S02]  /*00b0*/  IMAD R11, R2.reuse, UR4, R11 ;  /* 0x00000004020b7c24 */ /* 0x041fe4000f8e020b */
[----:B---3--:R-:W-:-:S06]  /*00c0*/  IMAD R2, R2, UR5, RZ ;  /* 0x0000000502027c24 */ /* 0x008fcc000f8e02ff */
[----:B--2---:R-:W-:Y:S05]  /*00d0*/  BRA.U !UP0, `(.L_x_5) ;  /* 0x0000000108787547 */ /* 0x004fea000b800000 */
[----:B------:R-:W-:Y:S02]  /*00e0*/  SHF.R.S32.HI R0, RZ, 0x1f, R11 ;  /* 0x0000001fff007819 */ /* 0x000fe4000001140b */
[----:B------:R-:W-:Y:S01]  /*00f0*/  CS2R R8, SRZ ;  /* 0x0000000000087805 */ /* 0x000fe2000001ff00 */
[----:B------:R-:W-:Y:S01]  /*0100*/  IMAD.MOV.U32 R3, RZ, RZ, RZ ;  /* 0x000000ffff037224 */ /* 0x000fe200078e00ff */
[----:B------:R-:W-:Y:S01]  /*0110*/  UMOV UR4, URZ ;  /* 0x000000ff00047c82 */ /* 0x000fe20008000000 */
[----:B------:R-:W-:-:S07]  /*0120*/  IMAD.MOV.U32 R10, RZ, RZ, RZ ;  /* 0x000000ffff0a7224 */ /* 0x000fce00078e00ff */
.L_x_9:
[----:B------:R-:W0:Y:S01]  /*0130*/  LDCU.64 UR8, c[0x0][0x390] ;  /* 0x00007200ff0877ac */ /* 0x000e220008000a00 */
[----:B------:R-:W-:Y:S01]  /*0140*/  BSSY.RECONVERGENT B0, `(.L_x_6) ;  /* 0x0000016000007945 */ /* 0x000fe20003800200 */
[----:B------:R-:W1:Y:S01]  /*0150*/  LDCU UR7, c[0x0][0x398] ;  /* 0x00007300ff0777ac */ /* 0x000e620008000800 */
[----:B------:R-:W-:Y:S01]  /*0160*/  UIADD3 UR4, UPT, UPT, UR4, 0x1, URZ ;  /* 0x0000000104047890 */ /* 0x000fe2000fffe0ff */
[----:B------:R-:W2:Y:S01]  /*0170*/  LDCU.64 UR12, c[0x0][0x380] ;  /* 0x00007000ff0c77ac */ /* 0x000ea20008000a00 */
[----:B0-----:R-:W-:-:S04]  /*0180*/  ISETP.GE.U32.AND P0, PT, R11, UR8, PT ;  /* 0x000000080b007c0c */ /* 0x001fc8000bf06070 */
[----:B------:R-:W-:Y:S01]  /*0190*/  ISETP.GE.U32.AND.EX P0, PT, R0, UR9, PT, P0 ;  /* 0x0000000900007c0c */ /* 0x000fe2000bf06100 */
[----:B-1----:R-:W-:-:S12]  /*01a0*/  UISETP.NE.AND UP0, UPT, UR4, UR7, UPT ;  /* 0x000000070400728c */ /* 0x002fd8000bf05270 */
[----:B--2---:R-:W-:Y:S05]  /*01b0*/  @P0 BRA `(.L_x_7) ;  /* 0x0000000000380947 */ /* 0x004fea0003800000 */
[----:B------:R-:W-:Y:S02]  /*01c0*/  IMAD.MOV.U32 R13, RZ, RZ, R11 ;  /* 0x000000ffff0d7224 */ /* 0x000fe400078e000b */
[----:B------:R-:W-:-:S07]  /*01d0*/  IMAD.MOV.U32 R12, RZ, RZ, R0 ;  /* 0x000000ffff0c7224 */ /* 0x000fce00078e0000 */
.L_x_8:
[----:B------:R-:W-:-:S04]  /*01e0*/  LEA R4, P0, R13, UR12, 0x4 ;  /* 0x0000000c0d047c11 */ /* 0x000fc8000f8020ff */
[----:B------:R-:W-:-:S06]  /*01f0*/  LEA.HI.X R5, R13, UR13, R12, 0x4, P0 ;  /* 0x0000000d0d057c11 */ /* 0x000fcc00080f240c */
[----:B------:R-:W2:Y:S01]  /*0200*/  LDG.E.128.CONSTANT R4, desc[UR10][R4.64] ;  /* 0x0000000a04047981 */ /* 0x000ea2000c1e9d00 */
[----:B------:R-:W-:-:S04]  /*0210*/  IADD3 R13, P0, PT, R2, R13, RZ ;  /* 0x0000000d020d7210 */ /* 0x000fc80007f1e0ff */
[----:B------:R-:W-:Y:S02]  /*0220*/  LEA.HI.X.SX32 R12, R2, R12, 0x1, P0 ;  /* 0x0000000c020c7211 */ /* 0x000fe400000f0eff */
[----:B------:R-:W-:-:S04]  /*0230*/  ISETP.GE.U32.AND P0, PT, R13, UR8, PT ;  /* 0x000000080d007c0c */ /* 0x000fc8000bf06070 */
[----:B------:R-:W-:Y:S01]  /*0240*/  ISETP.GE.U32.AND.EX P0, PT, R12, UR9, PT, P0 ;  /* 0x000000090c007c0c */ /* 0x000fe2000bf06100 */
[----:B--2---:R-:W-:Y:S01]  /*0250*/  FADD R9, R4, R9 ;  /* 0x0000000904097221 */ /* 0x004fe20000000000 */
[----:B------:R-:W-:Y:S01]  /*0260*/  FADD R10, R5, R10 ;  /* 0x0000000a050a7221 */ /* 0x000fe20000000000 */
[----:B------:R-:W-:Y:S01]  /*0270*/  FADD R3, R6, R3 ;  /* 0x0000000306037221 */ /* 0x000fe20000000000 */
[----:B------:R-:W-:-:S09]  /*0280*/  FADD R8, R7, R8 ;  /* 0x0000000807087221 */ /* 0x000fd20000000000 */
[----:B------:R-:W-:Y:S05]  /*0290*/  @!P0 BRA `(.L_x_8) ;  /* 0xfffffffc00d08947 */ /* 0x000fea000383ffff */
.L_x_7:
[----:B------:R-:W-:Y:S05]  /*02a0*/  BSYNC.RECONVERGENT B0 ;  /* 0x0000000000007941 */ /* 0x000fea0003800200 */
.L_x_6:
[----:B------:R-:W-:Y:S05]  /*02b0*/  BRA.U UP0, `(.L_x_9) ;  /* 0xfffffffd009c7547 */ /* 0x000fea000b83ffff */
.L_x_5:
[----:B------:R-:W0:Y:S01]  /*02c0*/  LDCU.64 UR8, c[0x0][0x390] ;  /* 0x00007200ff0877ac */ /* 0x000e220008000a00 */
[----:B------:R-:W-:Y:S02]  /*02d0*/  SHF.R.S32.HI R12, RZ, 0x1f, R11 ;  /* 0x0000001fff0c7819 */ /* 0x000fe4000001140b */
[----:B0-----:R-:W-:-:S04]  /*02e0*/  ISETP.GE.U32.AND P0, PT, R11, UR8, PT ;  /* 0x000000080b007c0c */ /* 0x001fc8000bf06070 */
[----:B------:R-:W-:-:S13]  /*02f0*/  ISETP.GE.U32.AND.EX P0, PT, R12, UR9, PT, P0 ;  /* 0x000000090c007c0c */ /* 0x000fda000bf06100 */
[----:B------:R-:W-:Y:S05]  /*0300*/  @P0 EXIT ;  /* 0x000000000000094d */ /* 0x000fea0003800000 */
[----:B------:R-:W-:-:S04]  /*0310*/  USHF.R.S32.HI UR4, URZ, 0x1f, UR7 ;  /* 0x0000001fff047899 */ /* 0x000fc80008011407 */
[----:B------:R-:W-:Y:S02]  /*0320*/  UIMAD UR6, UR4, UR8, URZ ;  /* 0x00000008040672a4 */ /* 0x000fe4000f8e02ff */
[----:B------:R-:W-:Y:S02]  /*0330*/  UIMAD.WIDE.U32 UR4, UR7, UR8, URZ ;  /* 0x00000008070472a5 */ /* 0x000fe4000f8e00ff */
[----:B------:R-:W-:-:S04]  /*0340*/  UIMAD UR6, UR7, UR9, UR6 ;  /* 0x00000009070672a4 */ /* 0x000fc8000f8e0206 */
[----:B------:R-:W-:-:S09]  /*0350*/  UIADD3 UR5, UPT, UPT, UR5, UR6, URZ ;  /* 0x0000000605057290 */ /* 0x000fd2000fffe0ff */
[----:B------:R-:W0:Y:S02]  /*0360*/  I2F.U64 R0, UR4 ;  /* 0x0000000400007d12 */ /* 0x000e240008301000 */
[----:B0-----:R-:W-:-:S05]  /*0370*/  VIADD R4, R0, 0x1800000 ;  /* 0x0180000000047836 */ /* 0x001fca0000000000 */
[----:B------:R-:W-:-:S04]  /*0380*/  LOP3.LUT R4, R4, 0x7f800000, RZ, 0xc0, !PT ;  /* 0x7f80000004047812 */ /* 0x000fc800078ec0ff */
[----:B------:R-:W-:-:S13]  /*0390*/  ISETP.GT.U32.AND P0, PT, R4, 0x1ffffff, PT ;  /* 0x01ffffff0400780c */ /* 0x000fda0003f04070 */
[----:B------:R-:W-:Y:S05]  /*03a0*/  @P0 BRA `(.L_x_10) ;  /* 0x00000000000c0947 */ /* 0x000fea0003800000 */
[----:B------:R-:W-:-:S07]  /*03b0*/  MOV R4, 0x3d0 ;  /* 0x000003d000047802 */ /* 0x000fce0000000f00 */
[----:B------:R-:W-:Y:S05]  /*03c0*/  CALL.REL.NOINC `($__internal_0_$__cuda_sm20_rcp_rn_f32_slowpath) ;  /* 0x0000000000507944 */ /* 0x000fea0003c00000 */
[----:B------:R-:W-:Y:S05]  /*03d0*/  BRA `(.L_x_11) ;  /* 0x0000000000107947 */ /* 0x000fea0003800000 */
.L_x_10:
[----:B------:R-:W0:Y:S02]  /*03e0*/  MUFU.RCP R7, R0 ;  /* 0x0000000000077308 */ /* 0x000e240000001000 */
[----:B0-----:R-:W-:-:S04]  /*03f0*/  FFMA R4, R0, R7, -1 ;  /* 0xbf80000000047423 */ /* 0x001fc80000000007 */
[----:B------:R-:W-:-:S04]  /*0400*/  FADD.FTZ R4, -R4, -RZ ;  /* 0x800000ff04047221 */ /* 0x000fc80000010100 */
[----:B------:R-:W-:-:S07]  /*0410*/  FFMA R7, R7, R4, R7 ;  /* 0x0000000407077223 */ /* 0x000fce0000000007 */
.L_x_11:
[C---:B------:R-:W-:Y:S01]  /*0420*/  FMUL R4, R7.reuse, R9 ;  /* 0x0000000907047220 */ /* 0x040fe20000400000 */
[C---:B------:R-:W-:Y:S01]  /*0430*/  FMUL R5, R7.reuse, R10 ;  /* 0x0000000a07057220 */ /* 0x040fe20000400000 */
[C---:B------:R-:W-:Y:S01]  /*0440*/  FMUL R6, R7.reuse, R3 ;  /* 0x0000000307067220 */ /* 0x040fe20000400000 */
[----:B------:R-:W-:Y:S01]  /*0450*/  FMUL R7, R7, R8 ;  /* 0x0000000807077220 */ /* 0x000fe20000400000 */
[----:B------:R-:W0:Y:S01]  /*0460*/  LDCU.64 UR4, c[0x0][0x388] ;  /* 0x00007100ff0477ac */ /* 0x000e220008000a00 */
[----:B------:R-:W1:Y:S05]  /*0470*/  LDCU.64 UR6, c[0x0][0x390] ;  /* 0x00007200ff0677ac */ /* 0x000e6a0008000a00 */
.L_x_12:
[----:B0-----:R-:W-:-:S04]  /*0480*/  LEA R8, P0, R11, UR4, 0x4 ;  /* 0x000000040b087c11 */ /* 0x001fc8000f8020ff */
[----:B------:R-:W-:Y:S02]  /*0490*/  LEA.HI.X R9, R11, UR5, R12, 0x4, P0 ;  /* 0x000000050b097c11 */ /* 0x000fe400080f240c */
[----:B------:R-:W-:-:S03]  /*04a0*/  IADD3 R11, P0, PT, R2, R11, RZ ;  /* 0x0000000b020b7210 */ /* 0x000fc60007f1e0ff */
[----:B------:R2:W-:Y:S01]  /*04b0*/  STG.E.128 desc[UR10][R8.64], R4 ;  /* 0x0000000408007986 */ /* 0x0005e2000c101d0a */
[----:B------:R-:W-:Y:S02]  /*04c0*/  LEA.HI.X.SX32 R12, R2, R12, 0x1, P0 ;  /* 0x0000000c020c7211 */ /* 0x000fe400000f0eff */
[----:B-1----:R-:W-:-:S04]  /*04d0*/  ISETP.GE.U32.AND P0, PT, R11, UR6, PT ;  /* 0x000000060b007c0c */ /* 0x002fc8000bf06070 */
[----:B------:R-:W-:-:S13]  /*04e0*/  ISETP.GE.U32.AND.EX P0, PT, R12, UR7, PT, P0 ;  /* 0x000000070c007c0c */ /* 0x000fda000bf06100 */
[----:B--2---:R-:W-:Y:S05]  /*04f0*/  @!P0 BRA `(.L_x_12) ;  /* 0xfffffffc00e08947 */ /* 0x004fea000383ffff */
[----:B------:R-:W-:Y:S05]  /*0500*/  EXIT ;  /* 0x000000000000794d */ /* 0x000fea0003800000 */
        .weak           $__internal_0_$__cuda_sm20_rcp_rn_f32_slowpath
        .type           $__internal_0_$__cuda_sm20_rcp_rn_f32_slowpath,@function
        .size           $__internal_0_$__cuda_sm20_rcp_rn_f32_slowpath,(.L_x_37 - $__internal_0_$__cuda_sm20_rcp_rn_f32_slowpath)
$__internal_0_$__cuda_sm20_rcp_rn_f32_slowpath:
[----:B------:R-:W-:-:S05]  /*0510*/  IMAD.SHL.U32 R5, R0, 0x2, RZ ;  /* 0x0000000200057824 */ /* 0x000fca00078e00ff */
[----:B------:R-:W-:-:S04]  /*0520*/  SHF.R.U32.HI R5, RZ, 0x18, R5 ;  /* 0x00000018ff057819 */ /* 0x000fc80000011605 */
[----:B------:R-:W-:-:S13]  /*0530*/  ISETP.NE.U32.AND P0, PT, R5, RZ, PT ;  /* 0x000000ff0500720c */ /* 0x000fda0003f05070 */
[----:B------:R-:W-:Y:S05]  /*0540*/  @P0 BRA `(.L_x_13) ;  /* 0x00000000002c0947 */ /* 0x000fea0003800000 */
[----:B------:R-:W-:-:S05]  /*0550*/  IMAD.SHL.U32 R5, R0, 0x2, RZ ;  /* 0x0000000200057824 */ /* 0x000fca00078e00ff */
[----:B------:R-:W-:-:S13]  /*0560*/  ISETP.NE.AND P0, PT, R5, RZ, PT ;  /* 0x000000ff0500720c */ /* 0x000fda0003f05270 */
[----:B------:R2:W3:Y:S01]  /*0570*/  @!P0 MUFU.RCP R5, R0 ;  /* 0x0000000000058308 */ /* 0x0004e20000001000 */
[----:B------:R-:W-:Y:S05]  /*0580*/  @!P0 BRA `(.L_x_14) ;  /* 0x0000000000a48947 */ /* 0x000fea0003800000 */
[----:B------:R-:W-:-:S04]  /*0590*/  FFMA R6, R0, 1.84467440737095516160e+19, RZ ;  /* 0x5f80000000067823 */ /* 0x000fc800000000ff */
[----:B---3--:R-:W2:Y:S02]  /*05a0*/  MUFU.RCP R5, R6 ;  /* 0x0000000600057308 */ /* 0x008ea40000001000 */
[----:B--2---:R-:W-:-:S04]  /*05b0*/  FFMA R0, R6, R5, -1 ;  /* 0xbf80000006007423 */ /* 0x004fc80000000005 */
[----:B------:R-:W-:-:S04]  /*05c0*/  FADD.FTZ R0, -R0, -RZ ;  /* 0x800000ff00007221 */ /* 0x000fc80000010100 */
[----:B------:R-:W-:-:S04]  /*05d0*/  FFMA R0, R5, R0, R5 ;  /* 0x0000000005007223 */ /* 0x000fc80000000005 */
[----:B------:R-:W-:Y:S01]  /*05e0*/  FFMA R5, R0, 1.84467440737095516160e+19, RZ ;  /* 0x5f80000000057823 */ /* 0x000fe200000000ff */
[----:B------:R-:W-:Y:S06]  /*05f0*/  BRA `(.L_x_14) ;  /* 0x0000000000887947 */ /* 0x000fec0003800000 */
.L_x_13:
[----:B------:R-:W-:-:S05]  /*0600*/  VIADD R6, R5, 0xffffff03 ;  /* 0xffffff0305067836 */ /* 0x000fca0000000000 */
[----:B------:R-:W-:-:S13]  /*0610*/  ISETP.GT.U32.AND P0, PT, R6, 0x1, PT ;  /* 0x000000010600780c */ /* 0x000fda0003f04070 */
[----:B------:R-:W-:Y:S05]  /*0620*/  @P0 BRA `(.L_x_15) ;  /* 0x0000000000780947 */ /* 0x000fea0003800000 */
[----:B------:R-:W-:Y:S01]  /*0630*/  LOP3.LUT R7, R0, 0x7fffff, RZ, 0xc0, !PT ;  /* 0x007fffff00077812 */ /* 0x000fe200078ec0ff */
[----:B------:R-:W-:-:S03]  /*0640*/  IMAD.MOV.U32 R17, RZ, RZ, 0x3 ;  /* 0x00000003ff117424 */ /* 0x000fc600078e00ff */
[----:B------:R-:W-:Y:S02]  /*0650*/  LOP3.LUT R7, R7, 0x3f800000, RZ, 0xfc, !PT ;  /* 0x3f80000007077812 */ /* 0x000fe400078efcff */
[----:B------:R-:W-:Y:S02]  /*0660*/  SHF.L.U32 R16, R17, R6, RZ ;  /* 0x0000000611107219 */ /* 0x000fe400000006ff */
[----:B------:R-:W0:Y:S02]  /*0670*/  MUFU.RCP R14, R7 ;  /* 0x00000007000e7308 */ /* 0x000e240000001000 */
[----:B0-----:R-:W-:-:S04]  /*0680*/  FFMA R13, R7, R14, -1 ;  /* 0xbf800000070d7423 */ /* 0x001fc8000000000e */
[----:B------:R-:W-:-:S04]  /*0690*/  FADD.FTZ R13, -R13, -RZ ;  /* 0x800000ff0d0d7221 */ /* 0x000fc80000010100 */
[CCC-:B------:R-:W-:Y:S01]  /*06a0*/  FFMA.RM R15, R14.reuse, R13.reuse, R14.reuse ;  /* 0x0000000d0e0f7223 */ /* 0x1c0fe2000000400e */
[----:B------:R-:W-:-:S04]  /*06b0*/  FFMA.RP R14, R14, R13, R14 ;  /* 0x0000000d0e0e7223 */ /* 0x000fc8000000800e */
[C---:B------:R-:W-:Y:S02]  /*06c0*/  LOP3.LUT R13, R15.reuse, 0x7fffff, RZ, 0xc0, !PT ;  /* 0x007fffff0f0d7812 */ /* 0x040fe400078ec0ff */
[----:B------:R-:W-:Y:S02]  /*06d0*/  FSETP.NEU.FTZ.AND P0, PT, R15, R14, PT ;  /* 0x0000000e0f00720b */ /* 0x000fe40003f1d000 */
[----:B------:R-:W-:Y:S02]  /*06e0*/  LOP3.LUT R13, R13, 0x800000, RZ, 0xfc, !PT ;  /* 0x008000000d0d7812 */ /* 0x000fe400078efcff */
[----:B------:R-:W-:Y:S02]  /*06f0*/  SEL R14, RZ, 0xffffffff, !P0 ;  /* 0xffffffffff0e7807 */ /* 0x000fe40004000000 */
[----:B------:R-:W-:-:S03]  /*0700*/  LOP3.LUT R7, R16, R13, RZ, 0xc0, !PT ;  /* 0x0000000d10077212 */ /* 0x000fc600078ec0ff */
[----:B------:R-:W-:Y:S01]  /*0710*/  IMAD.MOV R14, RZ, RZ, -R14 ;  /* 0x000000ffff0e7224 */ /* 0x000fe200078e0a0e */
[----:B------:R-:W-:-:S04]  /*0720*/  SHF.R.U32.HI R7, RZ, R6, R7 ;  /* 0x00000006ff077219 */ /* 0x000fc80000011607 */
[----:B------:R-:W-:Y:S02]  /*0730*/  LOP3.LUT P1, RZ, R14, R6, R13, 0xf8, !PT ;  /* 0x000000060eff7212 */ /* 0x000fe4000782f80d */
[C---:B------:R-:W-:Y:S02]  /*0740*/  LOP3.LUT P0, RZ, R7.reuse, 0x1, RZ, 0xc0, !PT ;  /* 0x0000000107ff7812 */ /* 0x040fe4000780c0ff */
[----:B------:R-:W-:-:S04]  /*0750*/  LOP3.LUT P2, RZ, R7, 0x2, RZ, 0xc0, !PT ;  /* 0x0000000207ff7812 */ /* 0x000fc8000784c0ff */
[----:B------:R-:W-:Y:S02]  /*0760*/  PLOP3.LUT P0, PT, P0, P1, P2, 0xe0, 0x0 ;  /* 0x000000000000781c */ /* 0x000fe40000703c20 */
[----:B------:R-:W-:Y:S02]  /*0770*/  LOP3.LUT P1, RZ, R0, 0x7fffff, RZ, 0xc0, !PT ;  /* 0x007fffff00ff7812 */ /* 0x000fe4000782c0ff */
[----:B------:R-:W-:-:S05]  /*0780*/  SEL R6, RZ, 0x1, !P0 ;  /* 0x00000001ff067807 */ /* 0x000fca0004000000 */
[----:B------:R-:W-:-:S05]  /*0790*/  IMAD.MOV R6, RZ, RZ, -R6 ;  /* 0x000000ffff067224 */ /* 0x000fca00078e0a06 */
[----:B------:R-:W-:Y:S01]  /*07a0*/  ISETP.GE.AND P0, PT, R6, RZ, PT ;  /* 0x000000ff0600720c */ /* 0x000fe20003f06270 */
[----:B------:R-:W-:-:S05]  /*07b0*/  VIADD R6, R5, 0xffffff04 ;  /* 0xffffff0405067836 */ /* 0x000fca0000000000 */
[----:B------:R-:W-:-:S07]  /*07c0*/  SHF.R.U32.HI R5, RZ, R6, R13 ;  /* 0x00000006ff057219 */ /* 0x000fce000001160d */
[----:B------:R-:W-:-:S04]  /*07d0*/  @!P0 VIADD R5, R5, 0x1 ;  /* 0x0000000105058836 */ /* 0x000fc80000000000 */
[----:B------:R-:W-:-:S05]  /*07e0*/  @!P1 IMAD.SHL.U32 R5, R5, 0x2, RZ ;  /* 0x0000000205059824 */ /* 0x000fca00078e00ff */
[----:B------:R-:W-:Y:S01]  /*07f0*/  LOP3.LUT R5, R5, 0x80000000, R0, 0xf8, !PT ;  /* 0x8000000005057812 */ /* 0x000fe200078ef800 */
[----:B------:R-:W-:Y:S06]  /*0800*/  BRA `(.L_x_14) ;  /* 0x0000000000047947 */ /* 0x000fec0003800000 */
.L_x_15:
[----:B------:R0:W1:Y:S02]  /*0810*/  MUFU.RCP R5, R0 ;  /* 0x0000000000057308 */ /* 0x0000640000001000 */
.L_x_14:
[----:B-1-3--:R-:W-:Y:S02]  /*0820*/  IMAD.MOV.U32 R7, RZ, RZ, R5 ;  /* 0x000000ffff077224 */ /* 0x00afe400078e0005 */
[----:B------:R-:W-:-:S04]  /*0830*/  IMAD.MOV.U32 R5, RZ, RZ, 0x0 ;  /* 0x00000000ff057424 */ /* 0x000fc800078e00ff */
[----:B0-2---:R-:W-:Y:S05]  /*0840*/  RET.REL.NODEC R4 `(_Z26timed_rw_kernel_vectorizedP6float4S0_mi) ;  /* 0xfffffff404ec7950 */ /* 0x005fea0003c3ffff */
.L_x_16:
        /* <DEDUP_REMOVED lines=11> */
.L_x_37:


//--------------------- .text._Z15timed_rw_kernelPfS_mi --------------------------
	.section	.text._Z15timed_rw_kernelPfS_mi,"ax",@progbits
	.align	128
        .global         _Z15timed_rw_kernelPfS_mi
        .type           _Z15timed_rw_kernelPfS_mi,@function
        .size           _Z15timed_rw_kernelPfS_mi,(.L_x_38 - _Z15timed_rw_kernelPfS_mi)
        .other          _Z15timed_rw_kernelPfS_mi,@"STO_CUDA_ENTRY STV_DEFAULT"
_Z15timed_rw_kernelPfS_mi:
.text._Z15timed_rw_kernelPfS_mi:
[----:B------:R-:W-:Y:S01]  /*0000*/  LDC R1, c[0x0][0x37c] ;  /* 0x0000df00ff017b82 */ /* 0x000fe20000000800 */
[----:B------:R-:W0:Y:S01]  /*0010*/  S2R R3, SR_TID.X ;  /* 0x0000000000037919 */ /* 0x000e220000002100 */
[----:B------:R-:W1:Y:S06]  /*0020*/  LDCU UR7, c[0x0][0x398] ;  /* 0x00007300ff0777ac */ /* 0x000e6c0008000800 */
[----:B------:R-:W0:Y:S01]  /*0030*/  S2UR UR4, SR_CTAID.X ;  /* 0x00000000000479c3 */ /* 0x000e220000002500 */
[----:B------:R-:W-:Y:S01]  /*0040*/  IMAD.MOV.U32 R7, RZ, RZ, RZ ;  /* 0x000000ffff077224 */ /* 0x000fe200078e00ff */
[----:B------:R-:W2:Y:S06]  /*0050*/  LDCU.64 UR10, c[0x0][0x358] ;  /* 0x00006b00ff0a77ac */ /* 0x000eac0008000a00 */
[----:B------:R-:W0:Y:S01]  /*0060*/  LDC R2, c[0x0][0x360] ;  /* 0x0000d800ff027b82 */ /* 0x000e220000000800 */
[----:B------:R-:W3:Y:S01]  /*0070*/  LDCU UR5, c[0x0][0x370] ;  /* 0x00006e00ff0577ac */ /* 0x000ee20008000800 */
[----:B-1----:R-:W-:Y:S01]  /*0080*/  UISETP.GE.AND UP0, UPT, UR7, 0x1, UPT ;  /* 0x000000010700788c */ /* 0x002fe2000bf06270 */
[----:B0-----:R-:W-:-:S02]  /*0090*/  IMAD R3, R2, UR4, R3 ;  /* 0x0000000402037c24 */ /* 0x001fc4000f8e0203 */
[----:B---3--:R-:W-:-:S06]  /*00a0*/  IMAD R2, R2, UR5, RZ ;  /* 0x0000000502027c24 */ /* 0x008fcc000f8e02ff */
[----:B--2---:R-:W-:Y:S05]  /*00b0*/  BRA.U !UP0, `(.L_x_17) ;  /* 0x0000000108647547 */ /* 0x004fea000b800000 */
[----:B------:R-:W-:Y:S01]  /*00c0*/  SHF.R.S32.HI R0, RZ, 0x1f, R3 ;  /* 0x0000001fff007819 */ /* 0x000fe20000011403 */
[----:B------:R-:W-:Y:S01]  /*00d0*/  IMAD.MOV.U32 R7, RZ, RZ, RZ ;  /* 0x000000ffff077224 */ /* 0x000fe200078e00ff */
[----:B------:R-:W-:-:S06]  /*00e0*/  UMOV UR4, URZ ;  /* 0x000000ff00047c82 */ /* 0x000fcc0008000000 */
.L_x_21:
        /* <DEDUP_REMOVED lines=11> */
.L_x_20:
[----:B------:R-:W-:-:S04]  /*01a0*/  LEA R4, P0, R9, UR12, 0x2 ;  /* 0x0000000c09047c11 */ /* 0x000fc8000f8010ff */
[----:B------:R-:W-:-:S05]  /*01b0*/  LEA.HI.X R5, R9, UR13, R6, 0x2, P0 ;  /* 0x0000000d09057c11 */ /* 0x000fca00080f1406 */
[----:B------:R-:W2:Y:S01]  /*01c0*/  LDG.E.CONSTANT R4, desc[UR10][R4.64] ;  /* 0x0000000a04047981 */ /* 0x000ea2000c1e9900 */
[----:B------:R-:W-:-:S04]  /*01d0*/  IADD3 R9, P0, PT, R2, R9, RZ ;  /* 0x0000000902097210 */ /* 0x000fc80007f1e0ff */
[----:B------:R-:W-:Y:S02]  /*01e0*/  LEA.HI.X.SX32 R6, R2, R6, 0x1, P0 ;  /* 0x0000000602067211 */ /* 0x000fe400000f0eff */
[----:B------:R-:W-:-:S04]  /*01f0*/  ISETP.GE.U32.AND P0, PT, R9, UR8, PT ;  /* 0x0000000809007c0c */ /* 0x000fc8000bf06070 */
[----:B------:R-:W-:Y:S01]  /*0200*/  ISETP.GE.U32.AND.EX P0, PT, R6, UR9, PT, P0 ;  /* 0x0000000906007c0c */ /* 0x000fe2000bf06100 */
[----:B--2---:R-:W-:-:S12]  /*0210*/  FADD R7, R4, R7 ;  /* 0x0000000704077221 */ /* 0x004fd80000000000 */
[----:B------:R-:W-:Y:S05]  /*0220*/  @!P0 BRA `(.L_x_20) ;  /* 0xfffffffc00dc8947 */ /* 0x000fea000383ffff */
.L_x_19:
[----:B------:R-:W-:Y:S05]  /*0230*/  BSYNC.RECONVERGENT B0 ;  /* 0x0000000000007941 */ /* 0x000fea0003800200 */
.L_x_18:
[----:B------:R-:W-:Y:S05]  /*0240*/  BRA.U UP0, `(.L_x_21) ;  /* 0xfffffffd00a87547 */ /* 0x000fea000b83ffff */
.L_x_17:
[----:B------:R-:W0:Y:S01]  /*0250*/  LDCU.64 UR8, c[0x0][0x390] ;  /* 0x00007200ff0877ac */ /* 0x000e220008000a00 */
[----:B------:R-:W-:Y:S02]  /*0260*/  SHF.R.S32.HI R6, RZ, 0x1f, R3 ;  /* 0x0000001fff067819 */ /* 0x000fe40000011403 */
[----:B0-----:R-:W-:-:S04]  /*0270*/  ISETP.GE.U32.AND P0, PT, R3, UR8, PT ;  /* 0x0000000803007c0c */ /* 0x001fc8000bf06070 */
[----:B------:R-:W-:-:S13]  /*0280*/  ISETP.GE.U32.AND.EX P0, PT, R6, UR9, PT, P0 ;  /* 0x0000000906007c0c */ /* 0x000fda000bf06100 */
[----:B------:R-:W-:Y:S05]  /*0290*/  @P0 EXIT ;  /* 0x000000000000094d */ /* 0x000fea0003800000 */
[----:B------:R-:W-:Y:S01]  /*02a0*/  USHF.R.S32.HI UR4, URZ, 0x1f, UR7 ;  /* 0x0000001fff047899 */ /* 0x000fe20008011407 */
[----:B------:R-:W-:Y:S03]  /*02b0*/  BSSY.RECONVERGENT B0, `(.L_x_22) ;  /* 0x0000014000007945 */ /* 0x000fe60003800200 */
[----:B------:R-:W-:Y:S02]  /*02c0*/  UIMAD UR6, UR4, UR8, URZ ;  /* 0x00000008040672a4 */ /* 0x000fe4000f8e02ff */
[----:B------:R-:W-:Y:S02]  /*02d0*/  UIMAD.WIDE.U32 UR4, UR7, UR8, URZ ;  /* 0x00000008070472a5 */ /* 0x000fe4000f8e00ff */
[----:B------:R-:W-:-:S04]  /*02e0*/  UIMAD UR6, UR7, UR9, UR6 ;  /* 0x00000009070672a4 */ /* 0x000fc8000f8e0206 */
[----:B------:R-:W-:-:S09]  /*02f0*/  UIADD3 UR5, UPT, UPT, UR5, UR6, URZ ;  /* 0x0000000605057290 */ /* 0x000fd2000fffe0ff */
[----:B------:R-:W0:Y:S08]  /*0300*/  I2F.U64 R8, UR4 ;  /* 0x0000000400087d12 */ /* 0x000e300008301000 */
[----:B0-----:R-:W0:Y:S08]  /*0310*/  MUFU.RCP R5, R8 ;  /* 0x0000000800057308 */ /* 0x001e300000001000 */
[----:B------:R-:W1:Y:S01]  /*0320*/  FCHK P0, R7, R8 ;  /* 0x0000000807007302 */ /* 0x000e620000000000 */
[----:B0-----:R-:W-:-:S04]  /*0330*/  FFMA R0, -R8, R5, 1 ;  /* 0x3f80000008007423 */ /* 0x001fc80000000105 */
[----:B------:R-:W-:Y:S01]  /*0340*/  FFMA R0, R5, R0, R5 ;  /* 0x0000000005007223 */ /* 0x000fe20000000005 */
[----:B------:R-:W-:-:S03]  /*0350*/  IMAD.MOV.U32 R5, RZ, RZ, R3 ;  /* 0x000000ffff057224 */ /* 0x000fc600078e0003 */
[----:B------:R-:W-:-:S04]  /*0360*/  FFMA R9, R0, R7, RZ ;  /* 0x0000000700097223 */ /* 0x000fc800000000ff */
[----:B------:R-:W-:-:S04]  /*0370*/  FFMA R4, -R8, R9, R7 ;  /* 0x0000000908047223 */ /* 0x000fc80000000107 */
[----:B------:R-:W-:Y:S01]  /*0380*/  FFMA R9, R0, R4, R9 ;  /* 0x0000000400097223 */ /* 0x000fe20000000009 */
[----:B------:R-:W-:Y:S01]  /*0390*/  IMAD.MOV.U32 R4, RZ, RZ, R6 ;  /* 0x000000ffff047224 */ /* 0x000fe200078e0006 */
[----:B-1----:R-:W-:Y:S06]  /*03a0*/  @!P0 BRA `(.L_x_23) ;  /* 0x0000000000108947 */ /* 0x002fec0003800000 */
[----:B------:R-:W-:Y:S01]  /*03b0*/  IMAD.MOV.U32 R3, RZ, RZ, R7 ;  /* 0x000000ffff037224 */ /* 0x000fe200078e0007 */
[----:B------:R-:W-:-:S07]  /*03c0*/  MOV R6, 0x3e0 ;  /* 0x000003e000067802 */ /* 0x000fce0000000f00 */
[----:B------:R-:W-:Y:S05]  /*03d0*/  CALL.REL.NOINC `($__internal_1_$__cuda_sm3x_div_rn_noftz_f32_slowpath) ;  /* 0x0000000000347944 */ /* 0x000fea0003c00000 */
[----:B------:R-:W-:-:S07]  /*03e0*/  IMAD.MOV.U32 R9, RZ, RZ, R0 ;  /* 0x000000ffff097224 */ /* 0x000fce00078e0000 */
.L_x_23:
[----:B------:R-:W-:Y:S05]  /*03f0*/  BSYNC.RECONVERGENT B0 ;  /* 0x0000000000007941 */ /* 0x000fea0003800200 */
.L_x_22:
[----:B------:R-:W0:Y:S01]  /*0400*/  LDCU.64 UR4, c[0x0][0x388] ;  /* 0x00007100ff0477ac */ /* 0x000e220008000a00 */
[----:B------:R-:W1:Y:S02]  /*0410*/  LDCU.64 UR6, c[0x0][0x390] ;  /* 0x00007200ff0677ac */ /* 0x000e640008000a00 */
.L_x_24:
[----:B0-----:R-:W-:-:S04]  /*0420*/  LEA R6, P0, R5, UR4, 0x2 ;  /* 0x0000000405067c11 */ /* 0x001fc8000f8010ff */
[----:B------:R-:W-:Y:S02]  /*0430*/  LEA.HI.X R7, R5, UR5, R4, 0x2, P0 ;  /* 0x0000000505077c11 */ /* 0x000fe400080f1404 */
[----:B------:R-:W-:-:S03]  /*0440*/  IADD3 R5, P0, PT, R2, R5, RZ ;  /* 0x0000000502057210 */ /* 0x000fc60007f1e0ff */
[----:B------:R2:W-:Y:S01]  /*0450*/  STG.E desc[UR10][R6.64], R9 ;  /* 0x0000000906007986 */ /* 0x0005e2000c10190a */
[----:B------:R-:W-:Y:S02]  /*0460*/  LEA.HI.X.SX32 R4, R2, R4, 0x1, P0 ;  /* 0x0000000402047211 */ /* 0x000fe400000f0eff */
[----:B-1----:R-:W-:-:S04]  /*0470*/  ISETP.GE.U32.AND P0, PT, R5, UR6, PT ;  /* 0x0000000605007c0c */ /* 0x002fc8000bf06070 */
[----:B------:R-:W-:-:S13]  /*0480*/  ISETP.GE.U32.AND.EX P0, PT, R4, UR7, PT, P0 ;  /* 0x0000000704007c0c */ /* 0x000fda000bf06100 */
[----:B--2---:R-:W-:Y:S05]  /*0490*/  @!P0 BRA `(.L_x_24) ;  /* 0xfffffffc00e08947 */ /* 0x004fea000383ffff */
[----:B------:R-:W-:Y:S05]  /*04a0*/  EXIT ;  /* 0x000000000000794d */ /* 0x000fea0003800000 */
        .weak           $__internal_1_$__cuda_sm3x_div_rn_noftz_f32_slowpath
        .type           $__internal_1_$__cuda_sm3x_div_rn_noftz_f32_slowpath,@function
        .size           $__internal_1_$__cuda_sm3x_div_rn_noftz_f32_slowpath,(.L_x_38 - $__internal_1_$__cuda_sm3x_div_rn_noftz_f32_slowpath)
$__internal_1_$__cuda_sm3x_div_rn_noftz_f32_slowpath:
[----:B------:R-:W-:Y:S01]  /*04b0*/  SHF.R.U32.HI R7, RZ, 0x17, R8 ;  /* 0x00000017ff077819 */ /* 0x000fe20000011608 */
[----:B------:R-:W-:Y:S01]  /*04c0*/  BSSY.RECONVERGENT B1, `(.L_x_25) ;  /* 0x0000063000017945 */ /* 0x000fe20003800200 */
[----:B------:R-:W-:Y:S02]  /*04d0*/  SHF.R.U32.HI R0, RZ, 0x17, R3 ;  /* 0x00000017ff007819 */ /* 0x000fe40000011603 */
[----:B------:R-:W-:Y:S02]  /*04e0*/  LOP3.LUT R7, R7, 0xff, RZ, 0xc0, !PT ;  /* 0x000000ff07077812 */ /* 0x000fe400078ec0ff */
[----:B------:R-:W-:-:S03]  /*04f0*/  LOP3.LUT R12, R0, 0xff, RZ, 0xc0, !PT ;  /* 0x000000ff000c7812 */ /* 0x000fc600078ec0ff */
[----:B------:R-:W-:Y:S02]  /*0500*/  VIADD R10, R7, 0xffffffff ;  /* 0xffffffff070a7836 */ /* 0x000fe40000000000 */
[----:B------:R-:W-:-:S03]  /*0510*/  VIADD R11, R12, 0xffffffff ;  /* 0xffffffff0c0b7836 */ /* 0x000fc60000000000 */
[----:B------:R-:W-:-:S04]  /*0520*/  ISETP.GT.U32.AND P0, PT, R10, 0xfd, PT ;  /* 0x000000fd0a00780c */ /* 0x000fc80003f04070 */
[----:B------:R-:W-:-:S13]  /*0530*/  ISETP.GT.U32.OR P0, PT, R11, 0xfd, P0 ;  /* 0x000000fd0b00780c */ /* 0x000fda0000704470 */
[----:B------:R-:W-:Y:S01]  /*0540*/  @!P0 IMAD.MOV.U32 R9, RZ, RZ, RZ ;  /* 0x000000ffff098224 */ /* 0x000fe200078e00ff */
[----:B------:R-:W-:Y:S06]  /*0550*/  @!P0 BRA `(.L_x_26) ;  /* 0x0000000000608947 */ /* 0x000fec0003800000 */
[----:B------:R-:W-:Y:S01]  /*0560*/  FSETP.GTU.FTZ.AND P0, PT, |R3|, +INF , PT ;  /* 0x7f8000000300780b */ /* 0x000fe20003f1c200 */
[----:B------:R-:W-:Y:S01]  /*0570*/  IMAD.MOV.U32 R0, RZ, RZ, R8 ;  /* 0x000000ffff007224 */ /* 0x000fe200078e0008 */
[----:B------:R-:W-:-:S04]  /*0580*/  FSETP.GTU.FTZ.AND P1, PT, |R8|, +INF , PT ;  /* 0x7f8000000800780b */ /* 0x000fc80003f3c200 */
[----:B------:R-:W-:-:S13]  /*0590*/  PLOP3.LUT P0, PT, P0, P1, PT, 0xf8, 0x8f ;  /* 0x00000000008f781c */ /* 0x000fda0000703f70 */
[----:B------:R-:W-:Y:S05]  /*05a0*/  @P0 BRA `(.L_x_27) ;  /* 0x00000004004c0947 */ /* 0x000fea0003800000 */
[----:B------:R-:W-:-:S13]  /*05b0*/  LOP3.LUT P0, RZ, R8, 0x7fffffff, R3, 0xc8, !PT ;  /* 0x7fffffff08ff7812 */ /* 0x000fda000780c803 */
[----:B------:R-:W-:Y:S05]  /*05c0*/  @!P0 BRA `(.L_x_28) ;  /* 0x00000004003c8947 */ /* 0x000fea0003800000 */
[C---:B------:R-:W-:Y:S02]  /*05d0*/  FSETP.NEU.FTZ.AND P2, PT, |R3|.reuse, +INF , PT ;  /* 0x7f8000000300780b */ /* 0x040fe40003f5d200 */
[----:B------:R-:W-:Y:S02]  /*05e0*/  FSETP.NEU.FTZ.AND P1, PT, |R0|, +INF , PT ;  /* 0x7f8000000000780b */ /* 0x000fe40003f3d200 */
[----:B------:R-:W-:-:S11]  /*05f0*/  FSETP.NEU.FTZ.AND P0, PT, |R3|, +INF , PT ;  /* 0x7f8000000300780b */ /* 0x000fd60003f1d200 */
[----:B------:R-:W-:Y:S05]  /*0600*/  @!P1 BRA !P2, `(.L_x_28) ;  /* 0x00000004002c9947 */ /* 0x000fea0005000000 */
[----:B------:R-:W-:-:S04]  /*0610*/  LOP3.LUT P2, RZ, R3, 0x7fffffff, RZ, 0xc0, !PT ;  /* 0x7fffffff03ff7812 */ /* 0x000fc8000784c0ff */
[----:B------:R-:W-:-:S13]  /*0620*/  PLOP3.LUT P1, PT, P1, P2, PT, 0x2f, 0xf2 ;  /* 0x0000000000f2781c */ /* 0x000fda0000f24577 */
[----:B------:R-:W-:Y:S05]  /*0630*/  @P1 BRA `(.L_x_29) ;  /* 0x0000000400181947 */ /* 0x000fea0003800000 */
[----:B------:R-:W-:-:S04]  /*0640*/  LOP3.LUT P1, RZ, R8, 0x7fffffff, RZ, 0xc0, !PT ;  /* 0x7fffffff08ff7812 */ /* 0x000fc8000782c0ff */
[----:B------:R-:W-:-:S13]  /*0650*/  PLOP3.LUT P0, PT, P0, P1, PT, 0x2f, 0xf2 ;  /* 0x0000000000f2781c */ /* 0x000fda0000702577 */
[----:B------:R-:W-:Y:S05]  /*0660*/  @P0 BRA `(.L_x_30) ;  /* 0x0000000400000947 */ /* 0x000fea0003800000 */
[----:B------:R-:W-:Y:S02]  /*0670*/  ISETP.GE.AND P0, PT, R11, RZ, PT ;  /* 0x000000ff0b00720c */ /* 0x000fe40003f06270 */
[----:B------:R-:W-:-:S11]  /*0680*/  ISETP.GE.AND P1, PT, R10, RZ, PT ;  /* 0x000000ff0a00720c */ /* 0x000fd60003f26270 */
[----:B------:R-:W-:Y:S02]  /*0690*/  @P0 IMAD.MOV.U32 R9, RZ, RZ, RZ ;  /* 0x000000ffff090224 */ /* 0x000fe400078e00ff */
[----:B------:R-:W-:Y:S01]  /*06a0*/  @!P0 FFMA R3, R3, 1.84467440737095516160e+19, RZ ;  /* 0x5f80000003038823 */ /* 0x000fe200000000ff */
[----:B------:R-:W-:Y:S02]  /*06b0*/  @!P0 IMAD.MOV.U32 R9, RZ, RZ, -0x40 ;  /* 0xffffffc0ff098424 */ /* 0x000fe400078e00ff */
[----:B------:R-:W-:Y:S02]  /*06c0*/  @!P1 FFMA R8, R0, 1.84467440737095516160e+19, RZ ;  /* 0x5f80000000089823 */ /* 0x000fe400000000ff */
[----:B------:R-:W-:-:S07]  /*06d0*/  @!P1 VIADD R9, R9, 0x40 ;  /* 0x0000004009099836 */ /* 0x000fce0000000000 */
.L_x_26:
[----:B------:R-:W-:Y:S01]  /*06e0*/  LEA R11, R7, 0xc0800000, 0x17 ;  /* 0xc0800000070b7811 */ /* 0x000fe200078eb8ff */
[----:B------:R-:W-:Y:S04]  /*06f0*/  BSSY.RECONVERGENT B2, `(.L_x_31) ;  /* 0x0000036000027945 */ /* 0x000fe80003800200 */
[----:B------:R-:W-:Y:S02]  /*0700*/  IMAD.IADD R11, R8, 0x1, -R11 ;  /* 0x00000001080b7824 */ /* 0x000fe400078e0a0b */
[----:B------:R-:W-:Y:S02]  /*0710*/  VIADD R8, R12, 0xffffff81 ;  /* 0xffffff810c087836 */ /* 0x000fe40000000000 */
[----:B------:R-:W0:Y:S01]  /*0720*/  MUFU.RCP R10, R11 ;  /* 0x0000000b000a7308 */ /* 0x000e220000001000 */
[----:B------:R-:W-:Y:S01]  /*0730*/  FADD.FTZ R13, -R11, -RZ ;  /* 0x800000ff0b0d7221 */ /* 0x000fe20000010100 */
[C---:B------:R-:W-:Y:S01]  /*0740*/  IMAD R0, R8.reuse, -0x800000, R3 ;  /* 0xff80000008007824 */ /* 0x040fe200078e0203 */
[----:B------:R-:W-:-:S05]  /*0750*/  IADD3 R8, PT, PT, R8, 0x7f, -R7 ;  /* 0x0000007f08087810 */ /* 0x000fca0007ffe807 */
[----:B------:R-:W-:Y:S02]  /*0760*/  IMAD.IADD R8, R8, 0x1, R9 ;  /* 0x0000000108087824 */ /* 0x000fe400078e0209 */
[----:B0-----:R-:W-:-:S04]  /*0770*/  FFMA R15, R10, R13, 1 ;  /* 0x3f8000000a0f7423 */ /* 0x001fc8000000000d */
[----:B------:R-:W-:-:S04]  /*0780*/  FFMA R12, R10, R15, R10 ;  /* 0x0000000f0a0c7223 */ /* 0x000fc8000000000a */
[----:B------:R-:W-:-:S04]  /*0790*/  FFMA R3, R0, R12, RZ ;  /* 0x0000000c00037223 */ /* 0x000fc800000000ff */
[----:B------:R-:W-:-:S04]  /*07a0*/  FFMA R10, R13, R3, R0 ;  /* 0x000000030d0a7223 */ /* 0x000fc80000000000 */
[----:B------:R-:W-:-:S04]  /*07b0*/  FFMA R15, R12, R10, R3 ;  /* 0x0000000a0c0f7223 */ /* 0x000fc80000000003 */
[----:B------:R-:W-:-:S04]  /*07c0*/  FFMA R10, R13, R15, R0 ;  /* 0x0000000f0d0a7223 */ /* 0x000fc80000000000 */
[----:B------:R-:W-:-:S05]  /*07d0*/  FFMA R0, R12, R10, R15 ;  /* 0x0000000a0c007223 */ /* 0x000fca000000000f */
[----:B------:R-:W-:-:S04]  /*07e0*/  SHF.R.U32.HI R3, RZ, 0x17, R0 ;  /* 0x00000017ff037819 */ /* 0x000fc80000011600 */
[----:B------:R-:W-:-:S05]  /*07f0*/  LOP3.LUT R3, R3, 0xff, RZ, 0xc0, !PT ;  /* 0x000000ff03037812 */ /* 0x000fca00078ec0ff */
[----:B------:R-:W-:-:S04]  /*0800*/  IMAD.IADD R9, R3, 0x1, R8 ;  /* 0x0000000103097824 */ /* 0x000fc800078e0208 */
[----:B------:R-:W-:-:S05]  /*0810*/  VIADD R3, R9, 0xffffffff ;  /* 0xffffffff09037836 */ /* 0x000fca0000000000 */
[----:B------:R-:W-:-:S13]  /*0820*/  ISETP.GE.U32.AND P0, PT, R3, 0xfe, PT ;  /* 0x000000fe0300780c */ /* 0x000fda0003f06070 */
[----:B------:R-:W-:Y:S05]  /*0830*/  @!P0 BRA `(.L_x_32) ;  /* 0x0000000000808947 */ /* 0x000fea0003800000 */
[----:B------:R-:W-:-:S13]  /*0840*/  ISETP.GT.AND P0, PT, R9, 0xfe, PT ;  /* 0x000000fe0900780c */ /* 0x000fda0003f04270 */
[----:B------:R-:W-:Y:S05]  /*0850*/  @P0 BRA `(.L_x_33) ;  /* 0x00000000006c0947 */ /* 0x000fea0003800000 */
[----:B------:R-:W-:-:S13]  /*0860*/  ISETP.GE.AND P0, PT, R9, 0x1, PT ;  /* 0x000000010900780c */ /* 0x000fda0003f06270 */
[----:B------:R-:W-:Y:S05]  /*0870*/  @P0 BRA `(.L_x_34) ;  /* 0x0000000000740947 */ /* 0x000fea0003800000 */
[----:B------:R-:W-:Y:S02]  /*0880*/  ISETP.GE.AND P0, PT, R9, -0x18, PT ;  /* 0xffffffe80900780c */ /* 0x000fe40003f06270 */
[----:B------:R-:W-:-:S11]  /*0890*/  LOP3.LUT R0, R0, 0x80000000, RZ, 0xc0, !PT ;  /* 0x8000000000007812 */ /* 0x000fd600078ec0ff */
[----:B------:R-:W-:Y:S05]  /*08a0*/  @!P0 BRA `(.L_x_34) ;  /* 0x0000000000688947 */ /* 0x000fea0003800000 */
[CCC-:B------:R-:W-:Y:S01]  /*08b0*/  FFMA.RZ R3, R12.reuse, R10.reuse, R15.reuse ;  /* 0x0000000a0c037223 */ /* 0x1c0fe2000000c00f */
[CCC-:B------:R-:W-:Y:S01]  /*08c0*/  FFMA.RM R8, R12.reuse, R10.reuse, R15.reuse ;  /* 0x0000000a0c087223 */ /* 0x1c0fe2000000400f */
[C---:B------:R-:W-:Y:S02]  /*08d0*/  ISETP.NE.AND P2, PT, R9.reuse, RZ, PT ;  /* 0x000000ff0900720c */ /* 0x040fe40003f45270 */
[----:B------:R-:W-:Y:S02]  /*08e0*/  ISETP.NE.AND P1, PT, R9, RZ, PT ;  /* 0x000000ff0900720c */ /* 0x000fe40003f25270 */
[----:B------:R-:W-:Y:S01]  /*08f0*/  LOP3.LUT R7, R3, 0x7fffff, RZ, 0xc0, !PT ;  /* 0x007fffff03077812 */ /* 0x000fe200078ec0ff */
[----:B------:R-:W-:Y:S01]  /*0900*/  FFMA.RP R3, R12, R10, R15 ;  /* 0x0000000a0c037223 */ /* 0x000fe2000000800f */
[----:B------:R-:W-:Y:S02]  /*0910*/  VIADD R10, R9, 0x20 ;  /* 0x00000020090a7836 */ /* 0x000fe40000000000 */
[----:B------:R-:W-:Y:S01]  /*0920*/  LOP3.LUT R7, R7, 0x800000, RZ, 0xfc, !PT ;  /* 0x0080000007077812 */ /* 0x000fe200078efcff */
[----:B------:R-:W-:Y:S01]  /*0930*/  IMAD.MOV R9, RZ, RZ, -R9 ;  /* 0x000000ffff097224 */ /* 0x000fe200078e0a09 */
[----:B------:R-:W-:-:S02]  /*0940*/  FSETP.NEU.FTZ.AND P0, PT, R3, R8, PT ;  /* 0x000000080300720b */ /* 0x000fc40003f1d000 */
[----:B------:R-:W-:Y:S02]  /*0950*/  SHF.L.U32 R10, R7, R10, RZ ;  /* 0x0000000a070a7219 */ /* 0x000fe400000006ff */
[----:B------:R-:W-:Y:S02]  /*0960*/  SEL R8, R9, RZ, P2 ;  /* 0x000000ff09087207 */ /* 0x000fe40001000000 */
[----:B------:R-:W-:Y:S02]  /*0970*/  ISETP.NE.AND P1, PT, R10, RZ, P1 ;  /* 0x000000ff0a00720c */ /* 0x000fe40000f25270 */
[----:B------:R-:W-:Y:S02]  /*0980*/  SHF.R.U32.HI R8, RZ, R8, R7 ;  /* 0x00000008ff087219 */ /* 0x000fe40000011607 */
[----:B------:R-:W-:Y:S02]  /*0990*/  PLOP3.LUT P0, PT, P0, P1, PT, 0xf8, 0x8f ;  /* 0x00000000008f781c */ /* 0x000fe40000703f70 */
[----:B------:R-:W-:-:S02]  /*09a0*/  SHF.R.U32.HI R10, RZ, 0x1, R8 ;  /* 0x00000001ff0a7819 */ /* 0x000fc40000011608 */
[----:B------:R-:W-:-:S04]  /*09b0*/  SEL R3, RZ, 0x1, !P0 ;  /* 0x00000001ff037807 */ /* 0x000fc80004000000 */
[----:B------:R-:W-:-:S04]  /*09c0*/  LOP3.LUT R3, R3, 0x1, R10, 0xf8, !PT ;  /* 0x0000000103037812 */ /* 0x000fc800078ef80a */
[----:B------:R-:W-:-:S05]  /*09d0*/  LOP3.LUT R3, R3, R8, RZ, 0xc0, !PT ;  /* 0x0000000803037212 */ /* 0x000fca00078ec0ff */
[----:B------:R-:W-:-:S05]  /*09e0*/  IMAD.IADD R3, R10, 0x1, R3 ;  /* 0x000000010a037824 */ /* 0x000fca00078e0203 */
[----:B------:R-:W-:Y:S01]  /*09f0*/  LOP3.LUT R0, R3, R0, RZ, 0xfc, !PT ;  /* 0x0000000003007212 */ /* 0x000fe200078efcff */
[----:B------:R-:W-:Y:S06]  /*0a00*/  BRA `(.L_x_34) ;  /* 0x0000000000107947 */ /* 0x000fec0003800000 */
.L_x_33:
[----:B------:R-:W-:-:S04]  /*0a10*/  LOP3.LUT R0, R0, 0x80000000, RZ, 0xc0, !PT ;  /* 0x8000000000007812 */ /* 0x000fc800078ec0ff */
[----:B------:R-:W-:Y:S01]  /*0a20*/  LOP3.LUT R0, R0, 0x7f800000, RZ, 0xfc, !PT ;  /* 0x7f80000000007812 */ /* 0x000fe200078efcff */
[----:B------:R-:W-:Y:S06]  /*0a30*/  BRA `(.L_x_34) ;  /* 0x0000000000047947 */ /* 0x000fec0003800000 */
.L_x_32:
[----:B------:R-:W-:-:S07]  /*0a40*/  IMAD R0, R8, 0x800000, R0 ;  /* 0x0080000008007824 */ /* 0x000fce00078e0200 */
.L_x_34:
[----:B------:R-:W-:Y:S05]  /*0a50*/  BSYNC.RECONVERGENT B2 ;  /* 0x0000000000027941 */ /* 0x000fea0003800200 */
.L_x_31:
[----:B------:R-:W-:Y:S05]  /*0a60*/  BRA `(.L_x_35) ;  /* 0x0000000000207947 */ /* 0x000fea0003800000 */
.L_x_30:
[----:B------:R-:W-:-:S04]  /*0a70*/  LOP3.LUT R0, R8, 0x80000000, R3, 0x48, !PT ;  /* 0x8000000008007812 */ /* 0x000fc800078e4803 */
[----:B------:R-:W-:Y:S01]  /*0a80*/  LOP3.LUT R0, R0, 0x7f800000, RZ, 0xfc, !PT ;  /* 0x7f80000000007812 */ /* 0x000fe200078efcff */
[----:B------:R-:W-:Y:S06]  /*0a90*/  BRA `(.L_x_35) ;  /* 0x0000000000147947 */ /* 0x000fec0003800000 */
.L_x_29:
[----:B------:R-:W-:Y:S01]  /*0aa0*/  LOP3.LUT R0, R8, 0x80000000, R3, 0x48, !PT ;  /* 0x8000000008007812 */ /* 0x000fe200078e4803 */
[----:B------:R-:W-:Y:S06]  /*0ab0*/  BRA `(.L_x_35) ;  /* 0x00000000000c7947 */ /* 0x000fec0003800000 */
.L_x_28:
[----:B------:R-:W0:Y:S01]  /*0ac0*/  MUFU.RSQ R0, -QNAN ;  /* 0xffc0000000007908 */ /* 0x000e220000001400 */
[----:B------:R-:W-:Y:S05]  /*0ad0*/  BRA `(.L_x_35) ;  /* 0x0000000000047947 */ /* 0x000fea0003800000 */
.L_x_27:
[----:B------:R-:W-:-:S07]  /*0ae0*/  FADD.FTZ R0, R3, R0 ;  /* 0x0000000003007221 */ /* 0x000fce0000010000 */
.L_x_35:
[----:B------:R-:W-:Y:S05]  /*0af0*/  BSYNC.RECONVERGENT B1 ;  /* 0x0000000000017941 */ /* 0x000fea0003800200 */
.L_x_25:
[----:B------:R-:W-:-:S04]  /*0b00*/  IMAD.MOV.U32 R7, RZ, RZ, 0x0 ;  /* 0x00000000ff077424 */ /* 0x000fc800078e00ff */
[----:B0-----:R-:W-:Y:S05]  /*0b10*/  RET.REL.NODEC R6 `(_Z15timed_rw_kernelPfS_mi) ;  /* 0xfffffff406387950 */ /* 0x001fea0003c3ffff */
.L_x_36:
        /* <DEDUP_REMOVED lines=14> */
.L_x_38:


//--------------------- .nv.shared.reserved.0     --------------------------
	.section	.nv.shared.reserved.0,"aw",@nobits
	.weak		__nv_reservedSMEM_offset_0_alias
	.size		__nv_reservedSMEM_offset_0_alias, 0, 64
	.other		__nv_reservedSMEM_offset_0_alias,@"STO_CUDA_RESERVED_SHARED STV_DEFAULT"
__nv_reservedSMEM_offset_0_alias:
	.zero		0
	.zero		64


//--------------------- .nv.constant0._Z20membound_copy_kernelP6float4S0_mi --------------------------
	.section	.nv.constant0._Z20membound_copy_kernelP6float4S0_mi,"a",@progbits
	.sectionflags	@""
	.align	4
.nv.constant0._Z20membound_copy_kernelP6float4S0_mi:
	.zero		924


//--------------------- .nv.constant0._Z26timed_rw_kernel_vectorizedP6float4S0_mi --------------------------
	.section	.nv.constant0._Z26timed_rw_kernel_vectorizedP6float4S0_mi,"a",@progbits
	.sectionflags	@""
	.align	4
.nv.constant0._Z26timed_rw_kernel_vectorizedP6float4S0_mi:
	.zero		924


//--------------------- .nv.constant0._Z15timed_rw_kernelPfS_mi --------------------------
	.section	.nv.constant0._Z15timed_rw_kernelPfS_mi,"a",@progbits
	.sectionflags	@""
	.align	4
.nv.constant0._Z15timed_rw_kernelPfS_mi:
	.zero		924


//--------------------- SYMBOLS --------------------------

	.type		.nv.reservedSmem.offset0,@object
	.size		.nv.reservedSmem.offset0,0x4
